	.target	sm_90a

	.elftype	@"ET_EXEC"


//--------------------- .note.nv.tkinfo           --------------------------
	.section	.note.nv.tkinfo,"",@"SHT_NOTE"
	.sectionflags	@"SHF_NOTE_NV_TKINFO"
	.tkinfo
        /*0018*/ 	.word	0x00000002
        /*0030*/ 	.string	""
        /*0030*/ 	.string	"ptxas"
        /*0030*/ 	.string	"Cuda compilation tools, release 13.0, V13.0.88"
        /*0030*/ 	.string	"Build cuda_13.0.r13.0/compiler.36424714_0"
        /*0030*/ 	.string	"-arch sm_90a -m 64 "



//--------------------- .note.nv.cuinfo           --------------------------
	.section	.note.nv.cuinfo,"",@"SHT_NOTE"
	.sectionflags	@"SHF_NOTE_NV_CUINFO"
        /*0018*/ 	.short	0x0002
        /*001a*/ 	.short	0x005a
        /*001c*/ 	.short	0x0082
	.zero		2


//--------------------- .nv.info                  --------------------------
	.section	.nv.info,"",@"SHT_CUDA_INFO"
	.align	4


	//----- nvinfo : EIATTR_REGCOUNT
	.align		4
        /*0000*/ 	.byte	0x04, 0x2f
        /*0002*/ 	.short	(.L_15 - .L_14)
	.align		4
.L_14:
        /*0004*/ 	.word	index@(_ZN7cutlass13device_kernelINS_4gemm6kernel13GemmUniversalIN4cute5tupleIJiiiiEEENS1_10collective13CollectiveMmaINS1_34MainloopSm90TmaGmmaWarpSpecializedILi2ENS5_IJNS4_1CILi1EEESB_SB_EEENS1_35KernelTmaWarpSpecializedCooperativeEEENS5_IJNSA_ILi128EEENSA_ILi256EEESF_EEENS_10bfloat16_tENS5_IJlSB_lEEESI_SJ_NS4_8TiledMMAINS4_8MMA_AtomIJNS4_4SM904GMMA28MMA_64x256x16_F32BF16BF16_SSILNSN_5MajorE0ELSP_0ELNSN_7ScaleInE1ELSQ_1EEEEEENS4_6LayoutINS5_IJNSA_ILi2EEESB_SB_EEENS5_IJSB_NSA_ILi0EEESW_EEEEENS5_IJNS4_10UnderscoreESZ_SZ_EEEEENS4_13SM90_TMA_LOADENS4_14ComposedLayoutINS4_7SwizzleILi3ELi4ELi3EEENS4_18smem_ptr_flag_bitsILi16EEENST_INS5_IJNSA_ILi8EEENSA_ILi64EEEEEENS5_IJS19_SB_EEEEEEEvNS4_8identityES12_S1D_vS1E_EENS_8epilogue10collective6detail29Sm90TmaWarpSpecializedAdapterINS1H_15DefaultEpilogueISI_SJ_SJ_NS1G_6thread17LinearCombinationISI_Li1EffLNS1L_9ScaleType4KindE0ELNS_15FloatRoundStyleE2ESI_EENS1_15EpilogueDefaultEEEEEvvEEEEvNT_6ParamsE)
        /*0008*/ 	.word	0x000000a8


	//----- nvinfo : EIATTR_FRAME_SIZE
	.align		4
.L_15:
        /*000c*/ 	.byte	0x04, 0x11
        /*000e*/ 	.short	(.L_17 - .L_16)
	.align		4
.L_16:
        /*0010*/ 	.word	index@(_ZN7cutlass13device_kernelINS_4gemm6kernel13GemmUniversalIN4cute5tupleIJiiiiEEENS1_10collective13CollectiveMmaINS1_34MainloopSm90TmaGmmaWarpSpecializedILi2ENS5_IJNS4_1CILi1EEESB_SB_EEENS1_35KernelTmaWarpSpecializedCooperativeEEENS5_IJNSA_ILi128EEENSA_ILi256EEESF_EEENS_10bfloat16_tENS5_IJlSB_lEEESI_SJ_NS4_8TiledMMAINS4_8MMA_AtomIJNS4_4SM904GMMA28MMA_64x256x16_F32BF16BF16_SSILNSN_5MajorE0ELSP_0ELNSN_7ScaleInE1ELSQ_1EEEEEENS4_6LayoutINS5_IJNSA_ILi2EEESB_SB_EEENS5_IJSB_NSA_ILi0EEESW_EEEEENS5_IJNS4_10UnderscoreESZ_SZ_EEEEENS4_13SM90_TMA_LOADENS4_14ComposedLayoutINS4_7SwizzleILi3ELi4ELi3EEENS4_18smem_ptr_flag_bitsILi16EEENST_INS5_IJNSA_ILi8EEENSA_ILi64EEEEEENS5_IJS19_SB_EEEEEEEvNS4_8identityES12_S1D_vS1E_EENS_8epilogue10collective6detail29Sm90TmaWarpSpecializedAdapterINS1H_15DefaultEpilogueISI_SJ_SJ_NS1G_6thread17LinearCombinationISI_Li1EffLNS1L_9ScaleType4KindE0ELNS_15FloatRoundStyleE2ESI_EENS1_15EpilogueDefaultEEEEEvvEEEEvNT_6ParamsE)
        /*0014*/ 	.word	0x00000000


	//----- nvinfo : EIATTR_MIN_STACK_SIZE
	.align		4
.L_17:
        /*0018*/ 	.byte	0x04, 0x12
        /*001a*/ 	.short	(.L_19 - .L_18)
	.align		4
.L_18:
        /*001c*/ 	.word	index@(_ZN7cutlass13device_kernelINS_4gemm6kernel13GemmUniversalIN4cute5tupleIJiiiiEEENS1_10collective13CollectiveMmaINS1_34MainloopSm90TmaGmmaWarpSpecializedILi2ENS5_IJNS4_1CILi1EEESB_SB_EEENS1_35KernelTmaWarpSpecializedCooperativeEEENS5_IJNSA_ILi128EEENSA_ILi256EEESF_EEENS_10bfloat16_tENS5_IJlSB_lEEESI_SJ_NS4_8TiledMMAINS4_8MMA_AtomIJNS4_4SM904GMMA28MMA_64x256x16_F32BF16BF16_SSILNSN_5MajorE0ELSP_0ELNSN_7ScaleInE1ELSQ_1EEEEEENS4_6LayoutINS5_IJNSA_ILi2EEESB_SB_EEENS5_IJSB_NSA_ILi0EEESW_EEEEENS5_IJNS4_10UnderscoreESZ_SZ_EEEEENS4_13SM90_TMA_LOADENS4_14ComposedLayoutINS4_7SwizzleILi3ELi4ELi3EEENS4_18smem_ptr_flag_bitsILi16EEENST_INS5_IJNSA_ILi8EEENSA_ILi64EEEEEENS5_IJS19_SB_EEEEEEEvNS4_8identityES12_S1D_vS1E_EENS_8epilogue10collective6detail29Sm90TmaWarpSpecializedAdapterINS1H_15DefaultEpilogueISI_SJ_SJ_NS1G_6thread17LinearCombinationISI_Li1EffLNS1L_9ScaleType4KindE0ELNS_15FloatRoundStyleE2ESI_EENS1_15EpilogueDefaultEEEEEvvEEEEvNT_6ParamsE)
        /*0020*/ 	.word	0x00000000
.L_19:


//--------------------- .nv.compat                --------------------------
	.section	.nv.compat,"",@"SHT_CUDA_COMPAT_INFO"
	.align	4
        /*0000*/ 	.byte	0x02, 0x09, 0x01, 0x00, 0x02, 0x02, 0x04, 0x00, 0x02, 0x05, 0x05, 0x00, 0x03, 0x07, 0x01, 0x01
        /*0010*/ 	.byte	0x02, 0x03, 0x01, 0x00, 0x02, 0x06, 0x01, 0x00, 0x04, 0x0b, 0x08, 0x00, 0x00, 0x00, 0x00, 0x00
        /*0020*/ 	.byte	0x00, 0x00, 0x00, 0x00


//--------------------- .nv.info._ZN7cutlass13device_kernelINS_4gemm6kernel13GemmUniversalIN4cute5tupleIJiiiiEEENS1_10collective13CollectiveMmaINS1_34MainloopSm90TmaGmmaWarpSpecializedILi2ENS5_IJNS4_1CILi1EEESB_SB_EEENS1_35KernelTmaWarpSpecializedCooperativeEEENS5_IJNSA_ILi128EEENSA_ILi256EEESF_EEENS_10bfloat16_tENS5_IJlSB_lEEESI_SJ_NS4_8TiledMMAINS4_8MMA_AtomIJNS4_4SM904GMMA28MMA_64x256x16_F32BF16BF16_SSILNSN_5MajorE0ELSP_0ELNSN_7ScaleInE1ELSQ_1EEEEEENS4_6LayoutINS5_IJNSA_ILi2EEESB_SB_EEENS5_IJSB_NSA_ILi0EEESW_EEEEENS5_IJNS4_10UnderscoreESZ_SZ_EEEEENS4_13SM90_TMA_LOADENS4_14ComposedLayoutINS4_7SwizzleILi3ELi4ELi3EEENS4_18smem_ptr_flag_bitsILi16EEENST_INS5_IJNSA_ILi8EEENSA_ILi64EEEEEENS5_IJS19_SB_EEEEEEEvNS4_8identityES12_S1D_vS1E_EENS_8epilogue10collective6detail29Sm90TmaWarpSpecializedAdapterINS1H_15DefaultEpilogueISI_SJ_SJ_NS1G_6thread17LinearCombinationISI_Li1EffLNS1L_9ScaleType4KindE0ELNS_15FloatRoundStyleE2ESI_EENS1_15EpilogueDefaultEEEEEvvEEEEvNT_6ParamsE --------------------------
	.section	.nv.info._ZN7cutlass13device_kernelINS_4gemm6kernel13GemmUniversalIN4cute5tupleIJiiiiEEENS1_10collective13CollectiveMmaINS1_34MainloopSm90TmaGmmaWarpSpecializedILi2ENS5_IJNS4_1CILi1EEESB_SB_EEENS1_35KernelTmaWarpSpecializedCooperativeEEENS5_IJNSA_ILi128EEENSA_ILi256EEESF_EEENS_10bfloat16_tENS5_IJlSB_lEEESI_SJ_NS4_8TiledMMAINS4_8MMA_AtomIJNS4_4SM904GMMA28MMA_64x256x16_F32BF16BF16_SSILNSN_5MajorE0ELSP_0ELNSN_7ScaleInE1ELSQ_1EEEEEENS4_6LayoutINS5_IJNSA_ILi2EEESB_SB_EEENS5_IJSB_NSA_ILi0EEESW_EEEEENS5_IJNS4_10UnderscoreESZ_SZ_EEEEENS4_13SM90_TMA_LOADENS4_14ComposedLayoutINS4_7SwizzleILi3ELi4ELi3EEENS4_18smem_ptr_flag_bitsILi16EEENST_INS5_IJNSA_ILi8EEENSA_ILi64EEEEEENS5_IJS19_SB_EEEEEEEvNS4_8identityES12_S1D_vS1E_EENS_8epilogue10collective6detail29Sm90TmaWarpSpecializedAdapterINS1H_15DefaultEpilogueISI_SJ_SJ_NS1G_6thread17LinearCombinationISI_Li1EffLNS1L_9ScaleType4KindE0ELNS_15FloatRoundStyleE2ESI_EENS1_15EpilogueDefaultEEEEEvvEEEEvNT_6ParamsE,"",@"SHT_CUDA_INFO"
	.sectionflags	@""
	.align	4


	//----- nvinfo : EIATTR_CUDA_API_VERSION
	.align		4
        /*0000*/ 	.byte	0x04, 0x37
        /*0002*/ 	.short	(.L_21 - .L_20)
.L_20:
        /*0004*/ 	.word	0x00000082


	//----- nvinfo : EIATTR_KPARAM_INFO
	.align		4
.L_21:
        /*0008*/ 	.byte	0x04, 0x17
        /*000a*/ 	.short	(.L_23 - .L_22)
.L_22:
        /*000c*/ 	.word	0x00000000
        /*0010*/ 	.short	0x0000
        /*0012*/ 	.short	0x0070
        /*0014*/ 	.byte	0x00, 0xf0, 0x01, 0x10


	//----- nvinfo : EIATTR_SPARSE_MMA_MASK
	.align		4
.L_23:
        /*0018*/ 	.byte	0x03, 0x50
        /*001a*/ 	.short	0x0000


	//----- nvinfo : EIATTR_MAXREG_COUNT
	.align		4
        /*001c*/ 	.byte	0x03, 0x1b
        /*001e*/ 	.short	0x00a8


	//----- nvinfo : EIATTR_NUM_BARRIERS
	.align		4
        /*0020*/ 	.byte	0x02, 0x4c
        /*0022*/ 	.byte	0x01
	.zero		1


	//----- nvinfo : EIATTR_EXTERNS
	.align		4
        /*0024*/ 	.byte	0x04, 0x0f
        /*0026*/ 	.short	(.L_25 - .L_24)


	//   ....[0]....
	.align		4
.L_24:
        /*0028*/ 	.word	index@(__assertfail)


	//----- nvinfo : EIATTR_MERCURY_ISA_VERSION
	.align		4
.L_25:
        /*002c*/ 	.byte	0x03, 0x5f
        /*002e*/ 	.short	0x0101


	//----- nvinfo : EIATTR_INT_WARP_WIDE_INSTR_OFFSETS
	.align		4
        /*0030*/ 	.byte	0x04, 0x31
        /*0032*/ 	.short	(.L_27 - .L_26)


	//   ....[0]....
.L_26:
        /*0034*/ 	.word	0x00000370


	//   ....[1]....
        /*0038*/ 	.word	0x000003a0


	//   ....[2]....
        /*003c*/ 	.word	0x00000480


	//----- nvinfo : EIATTR_COOP_GROUP_MASK_REGIDS
	.align		4
.L_27:
        /*0040*/ 	.byte	0x04, 0x29
        /*0042*/ 	.short	(.L_29 - .L_28)


	//   ....[0]....
.L_28:
        /*0044*/ 	.word	0xffffffff


	//   ....[1]....
        /*0048*/ 	.word	0xffffffff


	//   ....[2]....
        /*004c*/ 	.word	0xffffffff


	//   ....[3]....
        /*0050*/ 	.word	0xffffffff


	//   ....[4]....
        /*0054*/ 	.word	0xffffffff


	//----- nvinfo : EIATTR_COOP_GROUP_INSTR_OFFSETS
	.align		4
.L_29:
        /*0058*/ 	.byte	0x04, 0x28
        /*005a*/ 	.short	(.L_31 - .L_30)


	//   ....[0]....
.L_30:
        /*005c*/ 	.word	0x00000060


	//   ....[1]....
        /*0060*/ 	.word	0x00000070


	//   ....[2]....
        /*0064*/ 	.word	0x00000130


	//   ....[3]....
        /*0068*/ 	.word	0x00000280


	//   ....[4]....
        /*006c*/ 	.word	0x00000f30


	//----- nvinfo : EIATTR_REG_RECONFIG
	.align		4
.L_31:
        /*0070*/ 	.byte	0x01, 0x54
	.zero		2


	//----- nvinfo : EIATTR_SYSCALL_OFFSETS
	.align		4
        /*0074*/ 	.byte	0x04, 0x46
        /*0076*/ 	.short	(.L_33 - .L_32)


	//   ....[0]....
.L_32:
        /*0078*/ 	.word	0x000010f0


	//----- nvinfo : EIATTR_MBARRIER_INSTR_OFFSETS
	.align		4
.L_33:
        /*007c*/ 	.byte	0x04, 0x39
        /*007e*/ 	.short	(.L_35 - .L_34)


	//   ....[0]....
.L_34:
        /*0080*/ 	.word	0x00000230
        /*0084*/ 	.word	0x000000ff
        /*0088*/ 	.word	0x00000000
        /*008c*/ 	.short	0x0100
        /*008e*/ 	.byte	0x08
	.zero		1


	//   ....[1]....
        /*0090*/ 	.word	0x00000240
        /*0094*/ 	.word	0x000000ff
        /*0098*/ 	.word	0x00000010
        /*009c*/ 	.short	0x0100
        /*009e*/ 	.byte	0x08
	.zero		1


	//   ....[2]....
        /*00a0*/ 	.word	0x00000250
        /*00a4*/ 	.word	0x000000ff
        /*00a8*/ 	.word	0x00000008
        /*00ac*/ 	.short	0x0100
        /*00ae*/ 	.byte	0x08
	.zero		1


	//   ....[3]....
        /*00b0*/ 	.word	0x00000260
        /*00b4*/ 	.word	0x000000ff
        /*00b8*/ 	.word	0x00000018
        /*00bc*/ 	.short	0x0100
        /*00be*/ 	.byte	0x08
	.zero		1


	//   ....[4]....
        /*00c0*/ 	.word	0x000004f0
        /*00c4*/ 	.word	0x000000ff
        /*00c8*/ 	.word	0x00000030
        /*00cc*/ 	.short	0x0100
        /*00ce*/ 	.byte	0x06
	.zero		1


	//   ....[5]....
        /*00d0*/ 	.word	0x00000550
        /*00d4*/ 	.word	0x000000ff
        /*00d8*/ 	.word	0x00000038
        /*00dc*/ 	.short	0x0100
        /*00de*/ 	.byte	0x06
	.zero		1


	//   ....[6]....
        /*00e0*/ 	.word	0x00001170
        /*00e4*/ 	.word	0x00000003
        /*00e8*/ 	.word	0x00000000
        /*00ec*/ 	.short	0x010a
        /*00ee*/ 	.byte	0x3f
	.zero		1


	//   ....[7]....
        /*00f0*/ 	.word	0x000011b0
        /*00f4*/ 	.word	0x00000003
        /*00f8*/ 	.word	0x00000000
        /*00fc*/ 	.short	0x010a
        /*00fe*/ 	.byte	0x3f
	.zero		1


	//   ....[8]....
        /*0100*/ 	.word	0x00001780
        /*0104*/ 	.word	0x000000ff
        /*0108*/ 	.word	0x00000000
        /*010c*/ 	.short	0x010a
        /*010e*/ 	.byte	0x09
	.zero		1


	//   ....[9]....
        /*0110*/ 	.word	0x000017c0
        /*0114*/ 	.word	0x000000ff
        /*0118*/ 	.word	0x00000000
        /*011c*/ 	.short	0x010a
        /*011e*/ 	.byte	0x09
	.zero		1


	//   ....[10]....
        /*0120*/ 	.word	0x00001c50
        /*0124*/ 	.word	0x000000ff
        /*0128*/ 	.word	0x00000000
        /*012c*/ 	.short	0x0101
        /*012e*/ 	.byte	0x08
	.zero		1


	//   ....[11]....
        /*0130*/ 	.word	0x00001e30
        /*0134*/ 	.word	0x000000ff
        /*0138*/ 	.word	0x00000000
        /*013c*/ 	.short	0x0101
        /*013e*/ 	.byte	0x04
	.zero		1


	//   ....[12]....
        /*0140*/ 	.word	0x0000acb0
        /*0144*/ 	.word	0x0000000c
        /*0148*/ 	.word	0x00000010
        /*014c*/ 	.short	0x010a
        /*014e*/ 	.byte	0x3f
	.zero		1


	//   ....[13]....
        /*0150*/ 	.word	0x0000b130
        /*0154*/ 	.word	0x00000005
        /*0158*/ 	.word	0x00000038
        /*015c*/ 	.short	0x0101
        /*015e*/ 	.byte	0x3f
	.zero		1


	//   ....[14]....
        /*0160*/ 	.word	0x0000b830
        /*0164*/ 	.word	0x00000007
        /*0168*/ 	.word	0x00000000
        /*016c*/ 	.short	0x010a
        /*016e*/ 	.byte	0x3f
	.zero		1


	//   ....[15]....
        /*0170*/ 	.word	0x0000b8b0
        /*0174*/ 	.word	0x00000005
        /*0178*/ 	.word	0x00000000
        /*017c*/ 	.short	0x010a
        /*017e*/ 	.byte	0x3f
	.zero		1


	//   ....[16]....
        /*0180*/ 	.word	0x0000b910
        /*0184*/ 	.word	0x00000003
        /*0188*/ 	.word	0x00000000
        /*018c*/ 	.short	0x010a
        /*018e*/ 	.byte	0x3f
	.zero		1


	//   ....[17]....
        /*0190*/ 	.word	0x0000b970
        /*0194*/ 	.word	0x00000004
        /*0198*/ 	.word	0x00000000
        /*019c*/ 	.short	0x010a
        /*019e*/ 	.byte	0x3f
	.zero		1


	//   ....[18]....
        /*01a0*/ 	.word	0x0000ba40
        /*01a4*/ 	.word	0x0000000c
        /*01a8*/ 	.word	0x00000010
        /*01ac*/ 	.short	0x010a
        /*01ae*/ 	.byte	0x3f
	.zero		1


	//   ....[19]....
        /*01b0*/ 	.word	0x0000bb10
        /*01b4*/ 	.word	0x00000007
        /*01b8*/ 	.word	0x00000000
        /*01bc*/ 	.short	0x010a
        /*01be*/ 	.byte	0x3f
	.zero		1


	//----- nvinfo : EIATTR_NUM_MBARRIERS
	.align		4
.L_35:
        /*01c0*/ 	.byte	0x03, 0x38
        /*01c2*/ 	.short	0x0006


	//----- nvinfo : EIATTR_EXIT_INSTR_OFFSETS
	.align		4
        /*01c4*/ 	.byte	0x04, 0x1c
        /*01c6*/ 	.short	(.L_37 - .L_36)


	//   ....[0]....
.L_36:
        /*01c8*/ 	.word	0x000005a0


	//   ....[1]....
        /*01cc*/ 	.word	0x00000e60


	//   ....[2]....
        /*01d0*/ 	.word	0x0000a320


	//   ....[3]....
        /*01d4*/ 	.word	0x0000a950


	//   ....[4]....
        /*01d8*/ 	.word	0x0000b900


	//----- nvinfo : EIATTR_MAX_THREADS
	.align		4
.L_37:
        /*01dc*/ 	.byte	0x04, 0x05
        /*01de*/ 	.short	(.L_39 - .L_38)
.L_38:
        /*01e0*/ 	.word	0x00000180
        /*01e4*/ 	.word	0x00000001
        /*01e8*/ 	.word	0x00000001


	//----- nvinfo : EIATTR_CRS_STACK_SIZE
	.align		4
.L_39:
        /*01ec*/ 	.byte	0x04, 0x1e
        /*01ee*/ 	.short	(.L_41 - .L_40)
.L_40:
        /*01f0*/ 	.word	0x00000000


	//----- nvinfo : EIATTR_CBANK_PARAM_SIZE
	.align		4
.L_41:
        /*01f4*/ 	.byte	0x03, 0x19
        /*01f6*/ 	.short	0x0470


	//----- nvinfo : EIATTR_PARAM_CBANK
	.align		4
        /*01f8*/ 	.byte	0x04, 0x0a
        /*01fa*/ 	.short	(.L_43 - .L_42)
	.align		4
.L_42:
        /*01fc*/ 	.word	index@(.nv.constant0._ZN7cutlass13device_kernelINS_4gemm6kernel13GemmUniversalIN4cute5tupleIJiiiiEEENS1_10collective13CollectiveMmaINS1_34MainloopSm90TmaGmmaWarpSpecializedILi2ENS5_IJNS4_1CILi1EEESB_SB_EEENS1_35KernelTmaWarpSpecializedCooperativeEEENS5_IJNSA_ILi128EEENSA_ILi256EEESF_EEENS_10bfloat16_tENS5_IJlSB_lEEESI_SJ_NS4_8TiledMMAINS4_8MMA_AtomIJNS4_4SM904GMMA28MMA_64x256x16_F32BF16BF16_SSILNSN_5MajorE0ELSP_0ELNSN_7ScaleInE1ELSQ_1EEEEEENS4_6LayoutINS5_IJNSA_ILi2EEESB_SB_EEENS5_IJSB_NSA_ILi0EEESW_EEEEENS5_IJNS4_10UnderscoreESZ_SZ_EEEEENS4_13SM90_TMA_LOADENS4_14ComposedLayoutINS4_7SwizzleILi3ELi4ELi3EEENS4_18smem_ptr_flag_bitsILi16EEENST_INS5_IJNSA_ILi8EEENSA_ILi64EEEEEENS5_IJS19_SB_EEEEEEEvNS4_8identityES12_S1D_vS1E_EENS_8epilogue10collective6detail29Sm90TmaWarpSpecializedAdapterINS1H_15DefaultEpilogueISI_SJ_SJ_NS1G_6thread17LinearCombinationISI_Li1EffLNS1L_9ScaleType4KindE0ELNS_15FloatRoundStyleE2ESI_EENS1_15EpilogueDefaultEEEEEvvEEEEvNT_6ParamsE)
        /*0200*/ 	.short	0x0210
        /*0202*/ 	.short	0x0470


	//----- nvinfo : EIATTR_SW_WAR
	.align		4
.L_43:
        /*0204*/ 	.byte	0x04, 0x36
        /*0206*/ 	.short	(.L_45 - .L_44)
.L_44:
        /*0208*/ 	.word	0x00000008
.L_45:


//--------------------- .nv.callgraph             --------------------------
	.section	.nv.callgraph,"",@"SHT_CUDA_CALLGRAPH"
	.align	4
	.sectionentsize	8
	.align		4
        /*0000*/ 	.word	0x00000000
	.align		4
        /*0004*/ 	.word	0xffffffff
	.align		4
        /*0008*/ 	.word	index@(_ZN7cutlass13device_kernelINS_4gemm6kernel13GemmUniversalIN4cute5tupleIJiiiiEEENS1_10collective13CollectiveMmaINS1_34MainloopSm90TmaGmmaWarpSpecializedILi2ENS5_IJNS4_1CILi1EEESB_SB_EEENS1_35KernelTmaWarpSpecializedCooperativeEEENS5_IJNSA_ILi128EEENSA_ILi256EEESF_EEENS_10bfloat16_tENS5_IJlSB_lEEESI_SJ_NS4_8TiledMMAINS4_8MMA_AtomIJNS4_4SM904GMMA28MMA_64x256x16_F32BF16BF16_SSILNSN_5MajorE0ELSP_0ELNSN_7ScaleInE1ELSQ_1EEEEEENS4_6LayoutINS5_IJNSA_ILi2EEESB_SB_EEENS5_IJSB_NSA_ILi0EEESW_EEEEENS5_IJNS4_10UnderscoreESZ_SZ_EEEEENS4_13SM90_TMA_LOADENS4_14ComposedLayoutINS4_7SwizzleILi3ELi4ELi3EEENS4_18smem_ptr_flag_bitsILi16EEENST_INS5_IJNSA_ILi8EEENSA_ILi64EEEEEENS5_IJS19_SB_EEEEEEEvNS4_8identityES12_S1D_vS1E_EENS_8epilogue10collective6detail29Sm90TmaWarpSpecializedAdapterINS1H_15DefaultEpilogueISI_SJ_SJ_NS1G_6thread17LinearCombinationISI_Li1EffLNS1L_9ScaleType4KindE0ELNS_15FloatRoundStyleE2ESI_EENS1_15EpilogueDefaultEEEEEvvEEEEvNT_6ParamsE)
	.align		4
        /*000c*/ 	.word	index@(__assertfail)
	.align		4
        /*0010*/ 	.word	0x00000000
	.align		4
        /*0014*/ 	.word	0xfffffffe
	.align		4
        /*0018*/ 	.word	0x00000000
	.align		4
        /*001c*/ 	.word	0xfffffffd
	.align		4
        /*0020*/ 	.word	0x00000000
	.align		4
        /*0024*/ 	.word	0xfffffffc


//--------------------- .nv.constant4             --------------------------
	.section	.nv.constant4,"a",@progbits
	.align	8
	.align		8
.nv.constant4:
        /*0000*/ 	.dword	__assertfail
	.align		8
        /*0008*/ 	.dword	__unnamed_1
	.align		8
        /*0010*/ 	.dword	_ZN40_INTERNAL_53db8525_4_k_cu_59856ed2_267294cuda3std3__45__cpo5beginE
	.align		8
        /*0018*/ 	.dword	_ZN40_INTERNAL_53db8525_4_k_cu_59856ed2_267294cuda3std3__45__cpo3endE
	.align		8
        /*0020*/ 	.dword	_ZN40_INTERNAL_53db8525_4_k_cu_59856ed2_267294cuda3std3__45__cpo6cbeginE
	.align		8
        /*0028*/ 	.dword	_ZN40_INTERNAL_53db8525_4_k_cu_59856ed2_267294cuda3std3__45__cpo4cendE
	.align		8
        /*0030*/ 	.dword	_ZN40_INTERNAL_53db8525_4_k_cu_59856ed2_267294cuda3std3__442_GLOBAL__N__53db8525_4_k_cu_59856ed2_267296ignoreE
	.align		8
        /*0038*/ 	.dword	_ZN40_INTERNAL_53db8525_4_k_cu_59856ed2_267294cuda3std3__419piecewise_constructE
	.align		8
        /*0040*/ 	.dword	_ZN40_INTERNAL_53db8525_4_k_cu_59856ed2_267294cuda3std3__48in_placeE
	.align		8
        /*0048*/ 	.dword	_ZN40_INTERNAL_53db8525_4_k_cu_59856ed2_267294cuda3std6ranges3__45__cpo4swapE
	.align		8
        /*0050*/ 	.dword	_ZN40_INTERNAL_53db8525_4_k_cu_59856ed2_267294cuda3std6ranges3__45__cpo9iter_moveE
	.align		8
        /*0058*/ 	.dword	_ZN40_INTERNAL_53db8525_4_k_cu_59856ed2_267294cute7productE
	.align		8
        /*0060*/ 	.dword	_ZN40_INTERNAL_53db8525_4_k_cu_59856ed2_267294cute1_E
	.align		8
        /*0068*/ 	.dword	$str$22
	.align		8
        /*0070*/ 	.dword	$str$23


//--------------------- .text._ZN7cutlass13device_kernelINS_4gemm6kernel13GemmUniversalIN4cute5tupleIJiiiiEEENS1_10collective13CollectiveMmaINS1_34MainloopSm90TmaGmmaWarpSpecializedILi2ENS5_IJNS4_1CILi1EEESB_SB_EEENS1_35KernelTmaWarpSpecializedCooperativeEEENS5_IJNSA_ILi128EEENSA_ILi256EEESF_EEENS_10bfloat16_tENS5_IJlSB_lEEESI_SJ_NS4_8TiledMMAINS4_8MMA_AtomIJNS4_4SM904GMMA28MMA_64x256x16_F32BF16BF16_SSILNSN_5MajorE0ELSP_0ELNSN_7ScaleInE1ELSQ_1EEEEEENS4_6LayoutINS5_IJNSA_ILi2EEESB_SB_EEENS5_IJSB_NSA_ILi0EEESW_EEEEENS5_IJNS4_10UnderscoreESZ_SZ_EEEEENS4_13SM90_TMA_LOADENS4_14ComposedLayoutINS4_7SwizzleILi3ELi4ELi3EEENS4_18smem_ptr_flag_bitsILi16EEENST_INS5_IJNSA_ILi8EEENSA_ILi64EEEEEENS5_IJS19_SB_EEEEEEEvNS4_8identityES12_S1D_vS1E_EENS_8epilogue10collective6detail29Sm90TmaWarpSpecializedAdapterINS1H_15DefaultEpilogueISI_SJ_SJ_NS1G_6thread17LinearCombinationISI_Li1EffLNS1L_9ScaleType4KindE0ELNS_15FloatRoundStyleE2ESI_EENS1_15EpilogueDefaultEEEEEvvEEEEvNT_6ParamsE --------------------------
	.section	.text._ZN7cutlass13device_kernelINS_4gemm6kernel13GemmUniversalIN4cute5tupleIJiiiiEEENS1_10collective13CollectiveMmaINS1_34MainloopSm90TmaGmmaWarpSpecializedILi2ENS5_IJNS4_1CILi1EEESB_SB_EEENS1_35KernelTmaWarpSpecializedCooperativeEEENS5_IJNSA_ILi128EEENSA_ILi256EEESF_EEENS_10bfloat16_tENS5_IJlSB_lEEESI_SJ_NS4_8TiledMMAINS4_8MMA_AtomIJNS4_4SM904GMMA28MMA_64x256x16_F32BF16BF16_SSILNSN_5MajorE0ELSP_0ELNSN_7ScaleInE1ELSQ_1EEEEEENS4_6LayoutINS5_IJNSA_ILi2EEESB_SB_EEENS5_IJSB_NSA_ILi0EEESW_EEEEENS5_IJNS4_10UnderscoreESZ_SZ_EEEEENS4_13SM90_TMA_LOADENS4_14ComposedLayoutINS4_7SwizzleILi3ELi4ELi3EEENS4_18smem_ptr_flag_bitsILi16EEENST_INS5_IJNSA_ILi8EEENSA_ILi64EEEEEENS5_IJS19_SB_EEEEEEEvNS4_8identityES12_S1D_vS1E_EENS_8epilogue10collective6detail29Sm90TmaWarpSpecializedAdapterINS1H_15DefaultEpilogueISI_SJ_SJ_NS1G_6thread17LinearCombinationISI_Li1EffLNS1L_9ScaleType4KindE0ELNS_15FloatRoundStyleE2ESI_EENS1_15EpilogueDefaultEEEEEvvEEEEvNT_6ParamsE,"ax",@progbits
	.align	128
.text._ZN7cutlass13device_kernelINS_4gemm6kernel13GemmUniversalIN4cute5tupleIJiiiiEEENS1_10collective13CollectiveMmaINS1_34MainloopSm90TmaGmmaWarpSpecializedILi2ENS5_IJNS4_1CILi1EEESB_SB_EEENS1_35KernelTmaWarpSpecializedCooperativeEEENS5_IJNSA_ILi128EEENSA_ILi256EEESF_EEENS_10bfloat16_tENS5_IJlSB_lEEESI_SJ_NS4_8TiledMMAINS4_8MMA_AtomIJNS4_4SM904GMMA28MMA_64x256x16_F32BF16BF16_SSILNSN_5MajorE0ELSP_0ELNSN_7ScaleInE1ELSQ_1EEEEEENS4_6LayoutINS5_IJNSA_ILi2EEESB_SB_EEENS5_IJSB_NSA_ILi0EEESW_EEEEENS5_IJNS4_10UnderscoreESZ_SZ_EEEEENS4_13SM90_TMA_LOADENS4_14ComposedLayoutINS4_7SwizzleILi3ELi4ELi3EEENS4_18smem_ptr_flag_bitsILi16EEENST_INS5_IJNSA_ILi8EEENSA_ILi64EEEEEENS5_IJS19_SB_EEEEEEEvNS4_8identityES12_S1D_vS1E_EENS_8epilogue10collective6detail29Sm90TmaWarpSpecializedAdapterINS1H_15DefaultEpilogueISI_SJ_SJ_NS1G_6thread17LinearCombinationISI_Li1EffLNS1L_9ScaleType4KindE0ELNS_15FloatRoundStyleE2ESI_EENS1_15EpilogueDefaultEEEEEvvEEEEvNT_6ParamsE:
        .type           _ZN7cutlass13device_kernelINS_4gemm6kernel13GemmUniversalIN4cute5tupleIJiiiiEEENS1_10collective13CollectiveMmaINS1_34MainloopSm90TmaGmmaWarpSpecializedILi2ENS5_IJNS4_1CILi1EEESB_SB_EEENS1_35KernelTmaWarpSpecializedCooperativeEEENS5_IJNSA_ILi128EEENSA_ILi256EEESF_EEENS_10bfloat16_tENS5_IJlSB_lEEESI_SJ_NS4_8TiledMMAINS4_8MMA_AtomIJNS4_4SM904GMMA28MMA_64x256x16_F32BF16BF16_SSILNSN_5MajorE0ELSP_0ELNSN_7ScaleInE1ELSQ_1EEEEEENS4_6LayoutINS5_IJNSA_ILi2EEESB_SB_EEENS5_IJSB_NSA_ILi0EEESW_EEEEENS5_IJNS4_10UnderscoreESZ_SZ_EEEEENS4_13SM90_TMA_LOADENS4_14ComposedLayoutINS4_7SwizzleILi3ELi4ELi3EEENS4_18smem_ptr_flag_bitsILi16EEENST_INS5_IJNSA_ILi8EEENSA_ILi64EEEEEENS5_IJS19_SB_EEEEEEEvNS4_8identityES12_S1D_vS1E_EENS_8epilogue10collective6detail29Sm90TmaWarpSpecializedAdapterINS1H_15DefaultEpilogueISI_SJ_SJ_NS1G_6thread17LinearCombinationISI_Li1EffLNS1L_9ScaleType4KindE0ELNS_15FloatRoundStyleE2ESI_EENS1_15EpilogueDefaultEEEEEvvEEEEvNT_6ParamsE,@function
        .size           _ZN7cutlass13device_kernelINS_4gemm6kernel13GemmUniversalIN4cute5tupleIJiiiiEEENS1_10collective13CollectiveMmaINS1_34MainloopSm90TmaGmmaWarpSpecializedILi2ENS5_IJNS4_1CILi1EEESB_SB_EEENS1_35KernelTmaWarpSpecializedCooperativeEEENS5_IJNSA_ILi128EEENSA_ILi256EEESF_EEENS_10bfloat16_tENS5_IJlSB_lEEESI_SJ_NS4_8TiledMMAINS4_8MMA_AtomIJNS4_4SM904GMMA28MMA_64x256x16_F32BF16BF16_SSILNSN_5MajorE0ELSP_0ELNSN_7ScaleInE1ELSQ_1EEEEEENS4_6LayoutINS5_IJNSA_ILi2EEESB_SB_EEENS5_IJSB_NSA_ILi0EEESW_EEEEENS5_IJNS4_10UnderscoreESZ_SZ_EEEEENS4_13SM90_TMA_LOADENS4_14ComposedLayoutINS4_7SwizzleILi3ELi4ELi3EEENS4_18smem_ptr_flag_bitsILi16EEENST_INS5_IJNSA_ILi8EEENSA_ILi64EEEEEENS5_IJS19_SB_EEEEEEEvNS4_8identityES12_S1D_vS1E_EENS_8epilogue10collective6detail29Sm90TmaWarpSpecializedAdapterINS1H_15DefaultEpilogueISI_SJ_SJ_NS1G_6thread17LinearCombinationISI_Li1EffLNS1L_9ScaleType4KindE0ELNS_15FloatRoundStyleE2ESI_EENS1_15EpilogueDefaultEEEEEvvEEEEvNT_6ParamsE,(.L_x_318 - _ZN7cutlass13device_kernelINS_4gemm6kernel13GemmUniversalIN4cute5tupleIJiiiiEEENS1_10collective13CollectiveMmaINS1_34MainloopSm90TmaGmmaWarpSpecializedILi2ENS5_IJNS4_1CILi1EEESB_SB_EEENS1_35KernelTmaWarpSpecializedCooperativeEEENS5_IJNSA_ILi128EEENSA_ILi256EEESF_EEENS_10bfloat16_tENS5_IJlSB_lEEESI_SJ_NS4_8TiledMMAINS4_8MMA_AtomIJNS4_4SM904GMMA28MMA_64x256x16_F32BF16BF16_SSILNSN_5MajorE0ELSP_0ELNSN_7ScaleInE1ELSQ_1EEEEEENS4_6LayoutINS5_IJNSA_ILi2EEESB_SB_EEENS5_IJSB_NSA_ILi0EEESW_EEEEENS5_IJNS4_10UnderscoreESZ_SZ_EEEEENS4_13SM90_TMA_LOADENS4_14ComposedLayoutINS4_7SwizzleILi3ELi4ELi3EEENS4_18smem_ptr_flag_bitsILi16EEENST_INS5_IJNSA_ILi8EEENSA_ILi64EEEEEENS5_IJS19_SB_EEEEEEEvNS4_8identityES12_S1D_vS1E_EENS_8epilogue10collective6detail29Sm90TmaWarpSpecializedAdapterINS1H_15DefaultEpilogueISI_SJ_SJ_NS1G_6thread17LinearCombinationISI_Li1EffLNS1L_9ScaleType4KindE0ELNS_15FloatRoundStyleE2ESI_EENS1_15EpilogueDefaultEEEEEvvEEEEvNT_6ParamsE)
        .other          _ZN7cutlass13device_kernelINS_4gemm6kernel13GemmUniversalIN4cute5tupleIJiiiiEEENS1_10collective13CollectiveMmaINS1_34MainloopSm90TmaGmmaWarpSpecializedILi2ENS5_IJNS4_1CILi1EEESB_SB_EEENS1_35KernelTmaWarpSpecializedCooperativeEEENS5_IJNSA_ILi128EEENSA_ILi256EEESF_EEENS_10bfloat16_tENS5_IJlSB_lEEESI_SJ_NS4_8TiledMMAINS4_8MMA_AtomIJNS4_4SM904GMMA28MMA_64x256x16_F32BF16BF16_SSILNSN_5MajorE0ELSP_0ELNSN_7ScaleInE1ELSQ_1EEEEEENS4_6LayoutINS5_IJNSA_ILi2EEESB_SB_EEENS5_IJSB_NSA_ILi0EEESW_EEEEENS5_IJNS4_10UnderscoreESZ_SZ_EEEEENS4_13SM90_TMA_LOADENS4_14ComposedLayoutINS4_7SwizzleILi3ELi4ELi3EEENS4_18smem_ptr_flag_bitsILi16EEENST_INS5_IJNSA_ILi8EEENSA_ILi64EEEEEENS5_IJS19_SB_EEEEEEEvNS4_8identityES12_S1D_vS1E_EENS_8epilogue10collective6detail29Sm90TmaWarpSpecializedAdapterINS1H_15DefaultEpilogueISI_SJ_SJ_NS1G_6thread17LinearCombinationISI_Li1EffLNS1L_9ScaleType4KindE0ELNS_15FloatRoundStyleE2ESI_EENS1_15EpilogueDefaultEEEEEvvEEEEvNT_6ParamsE,@"STO_CUDA_ENTRY STV_DEFAULT"
_ZN7cutlass13device_kernelINS_4gemm6kernel13GemmUniversalIN4cute5tupleIJiiiiEEENS1_10collective13CollectiveMmaINS1_34MainloopSm90TmaGmmaWarpSpecializedILi2ENS5_IJNS4_1CILi1EEESB_SB_EEENS1_35KernelTmaWarpSpecializedCooperativeEEENS5_IJNSA_ILi128EEENSA_ILi256EEESF_EEENS_10bfloat16_tENS5_IJlSB_lEEESI_SJ_NS4_8TiledMMAINS4_8MMA_AtomIJNS4_4SM904GMMA28MMA_64x256x16_F32BF16BF16_SSILNSN_5MajorE0ELSP_0ELNSN_7ScaleInE1ELSQ_1EEEEEENS4_6LayoutINS5_IJNSA_ILi2EEESB_SB_EEENS5_IJSB_NSA_ILi0EEESW_EEEEENS5_IJNS4_10UnderscoreESZ_SZ_EEEEENS4_13SM90_TMA_LOADENS4_14ComposedLayoutINS4_7SwizzleILi3ELi4ELi3EEENS4_18smem_ptr_flag_bitsILi16EEENST_INS5_IJNSA_ILi8EEENSA_ILi64EEEEEENS5_IJS19_SB_EEEEEEEvNS4_8identityES12_S1D_vS1E_EENS_8epilogue10collective6detail29Sm90TmaWarpSpecializedAdapterINS1H_15DefaultEpilogueISI_SJ_SJ_NS1G_6thread17LinearCombinationISI_Li1EffLNS1L_9ScaleType4KindE0ELNS_15FloatRoundStyleE2ESI_EENS1_15EpilogueDefaultEEEEEvvEEEEvNT_6ParamsE:
[----:B------:R-:W0:Y:S01]  /*0000*/  LDC R1, c[0x0][0x28] ;  /* 0x00000a00ff017b82 */ /* 0x000e220000000800 */
[----:B------:R-:W1:Y:S01]  /*0010*/  S2R R18, SR_TID.X ;  /* 0x0000000000127919 */ /* 0x000e620000002100 */
[----:B------:R-:W-:Y:S01]  /*0020*/  ELECT P0, URZ, PT ;  /* 0x00000000003f782f */ /* 0x000fe20003800000 */
[----:B------:R-:W-:Y:S01]  /*0030*/  BSSY B0, `(.L_x_0) ;  /* 0x000000f000007945 */ /* 0x000fe20003800000 */
[--C-:B-1----:R-:W-:Y:S02]  /*0040*/  SHF.R.U32.HI R0, RZ, 0x5, R18.reuse ;  /* 0x00000005ff007819 */ /* 0x102fe40000011612 */
[----:B------:R-:W-:-:S03]  /*0050*/  SHF.R.U32.HI R22, RZ, 0x7, R18 ;  /* 0x00000007ff167819 */ /* 0x000fc60000011612 */
[----:B------:R-:W1:Y:S04]  /*0060*/  SHFL.IDX PT, R5, R0, RZ, 0x1f ;  /* 0x00001fff00057589 */ /* 0x000e6800000e0000 */
[----:B------:R2:W3:Y:S01]  /*0070*/  SHFL.IDX PT, R8, R22, RZ, 0x1f ;  /* 0x00001fff16087589 */ /* 0x0004e200000e0000 */
[----:B-1----:R-:W-:-:S13]  /*0080*/  ISETP.NE.OR P0, PT, R5, RZ, !P0 ;  /* 0x000000ff0500720c */ /* 0x002fda0004705670 */
[----:B0-23--:R-:W-:Y:S05]  /*0090*/  @P0 BRA `(.L_x_1) ;  /* 0x0000000000200947 */ /* 0x00dfea0003800000 */
[----:B------:R-:W-:Y:S02]  /*00a0*/  ULDC.64 UR4, c[0x0][0x198] ;  /* 0x0000660000047ab9 */ /* 0x000fe40000000a00 */
[----:B------:R-:W-:Y:S02]  /*00b0*/  UIADD3 UR6, UP0, UR4, 0xf0, URZ ;  /* 0x000000f004067890 */ /* 0x000fe4000ff1e03f */
[----:B------:R-:W-:Y:S02]  /*00c0*/  UIADD3 UR4, UP1, UR4, 0x1f0, URZ ;  /* 0x000001f004047890 */ /* 0x000fe4000ff3e03f */
[----:B------:R-:W-:Y:S02]  /*00d0*/  UIADD3.X UR7, URZ, UR5, URZ, UP0, !UPT ;  /* 0x000000053f077290 */ /* 0x000fe400087fe43f */
[----:B------:R-:W-:-:S07]  /*00e0*/  UIADD3.X UR5, URZ, UR5, URZ, UP1, !UPT ;  /* 0x000000053f057290 */ /* 0x000fce0008ffe43f */
[----:B------:R0:W-:Y:S02]  /*00f0*/  UTMACCTL.PF [UR6] ;  /* 0x00000000060079b9 */ /* 0x0001e40008040000 */
[----:B------:R0:W-:Y:S02]  /*0100*/  UTMACCTL.PF [UR4] ;  /* 0x00000000040079b9 */ /* 0x0001e40008040000 */
[----:B0-----:R-:W-:Y:S01]  /*0110*/  NOP ;  /* 0x0000000000007918 */ /* 0x001fe20000000000 */
.L_x_1:
[----:B------:R-:W-:Y:S05]  /*0120*/  BSYNC B0 ;  /* 0x0000000000007941 */ /* 0x000fea0003800000 */
.L_x_0:
[----:B------:R-:W0:Y:S02]  /*0130*/  SHFL.IDX PT, R2, R0, RZ, 0x1f ;  /* 0x00001fff00027589 */ /* 0x000e2400000e0000 */
[----:B0-----:R-:W-:-:S13]  /*0140*/  ISETP.NE.AND P0, PT, R2, RZ, PT ;  /* 0x000000ff0200720c */ /* 0x001fda0003f05270 */
[----:B------:R-:W-:Y:S05]  /*0150*/  @P0 BRA `(.L_x_2) ;  /* 0x0000000000480947 */ /* 0x000fea0003800000 */
[----:B------:R-:W0:Y:S01]  /*0160*/  S2UR UR8, SR_CgaCtaId ;  /* 0x00000000000879c3 */ /* 0x000e220000008800 */
[----:B------:R-:W-:Y:S01]  /*0170*/  UMOV UR4, 0x400 ;  /* 0x0000040000047882 */ /* 0x000fe20000000000 */
[----:B------:R-:W-:Y:S01]  /*0180*/  UMOV UR5, 0x1 ;  /* 0x0000000100057882 */ /* 0x000fe20000000000 */
[----:B------:R-:W-:Y:S01]  /*0190*/  UMOV UR6, 0x100 ;  /* 0x0000010000067882 */ /* 0x000fe20000000000 */
[----:B------:R-:W-:Y:S01]  /*01a0*/  ELECT P0, URZ, PT ;  /* 0x00000000003f782f */ /* 0x000fe20003800000 */
[----:B------:R-:W-:-:S04]  /*01b0*/  UIADD3 UR6, -UR6, 0x100000, URZ ;  /* 0x0010000006067890 */ /* 0x000fc8000fffe13f */
[----:B------:R-:W-:Y:S02]  /*01c0*/  USHF.L.U32 UR7, UR6, 0xb, URZ ;  /* 0x0000000b06077899 */ /* 0x000fe4000800063f */
[----:B------:R-:W-:Y:S02]  /*01d0*/  USHF.L.U32 UR6, UR6, 0x1, URZ ;  /* 0x0000000106067899 */ /* 0x000fe4000800063f */
[----:B0-----:R-:W-:Y:S02]  /*01e0*/  ULEA UR8, UR8, UR4, 0x18 ;  /* 0x0000000408087291 */ /* 0x001fe4000f8ec03f */
[----:B------:R-:W-:-:S04]  /*01f0*/  UIADD3 UR4, -UR5, 0x100000, URZ ;  /* 0x0010000005047890 */ /* 0x000fc8000fffe13f */
[----:B------:R-:W-:Y:S02]  /*0200*/  USHF.L.U32 UR5, UR4, 0xb, URZ ;  /* 0x0000000b04057899 */ /* 0x000fe4000800063f */
[----:B------:R-:W-:Y:S01]  /*0210*/  USHF.L.U32 UR4, UR4, 0x1, URZ ;  /* 0x0000000104047899 */ /* 0x000fe2000800063f */
[----:B------:R-:W0:Y:S11]  /*0220*/  FENCE.VIEW.ASYNC.S ;  /* 0x00000000000073c6 */ /* 0x000e360000000000 */
[----:B0-----:R0:W1:Y:S01]  /*0230*/  SYNCS.EXCH.64 URZ, [UR8], UR4 ;  /* 0x00000004083f75b2 */ /* 0x0010620008000100 */
[----:B------:R0:W2:Y:S01]  /*0240*/  SYNCS.EXCH.64 URZ, [UR8+0x10], UR6 ;  /* 0x00001006083f75b2 */ /* 0x0000a20008000100 */
[----:B------:R0:W3:Y:S01]  /*0250*/  SYNCS.EXCH.64 URZ, [UR8+0x8], UR4 ;  /* 0x00000804083f75b2 */ /* 0x0000e20008000100 */
[----:B------:R0:W4:Y:S01]  /*0260*/  SYNCS.EXCH.64 URZ, [UR8+0x18], UR6 ;  /* 0x00001806083f75b2 */ /* 0x0001220008000100 */
[----:B------:R-:W-:Y:S01]  /*0270*/  NOP ;  /* 0x0000000000007918 */ /* 0x000fe20000000000 */
.L_x_2:
[----:B------:R-:W5:Y:S01]  /*0280*/  SHFL.IDX PT, R0, R0, RZ, 0x1f ;  /* 0x00001fff00007589 */ /* 0x000f6200000e0000 */
[----:B------:R-:W-:Y:S01]  /*0290*/  ELECT P0, URZ, PT ;  /* 0x00000000003f782f */ /* 0x000fe20003800000 */
[----:B------:R-:W1:Y:S01]  /*02a0*/  LDC R2, c[0x0][0x65c] ;  /* 0x00019700ff027b82 */ /* 0x000e620000000800 */
[----:B------:R-:W-:Y:S01]  /*02b0*/  SHF.R.S32.HI R6, RZ, 0x1f, R5 ;  /* 0x0000001fff067819 */ /* 0x000fe20000011405 */
[----:B------:R-:W2:Y:S01]  /*02c0*/  S2R R3, SR_CTAID.Y ;  /* 0x0000000000037919 */ /* 0x000ea20000002600 */
[----:B0-----:R-:W-:Y:S01]  /*02d0*/  UMOV UR4, 0x20 ;  /* 0x0000002000047882 */ /* 0x001fe20000000000 */
[----:B------:R-:W-:Y:S01]  /*02e0*/  ISETP.NE.AND P2, PT, R8, RZ, PT ;  /* 0x000000ff0800720c */ /* 0x000fe20003f45270 */
[----:B------:R-:W-:Y:S01]  /*02f0*/  NOP ;  /* 0x0000000000007918 */ /* 0x000fe20000000000 */
[----:B------:R-:W0:Y:S01]  /*0300*/  S2R R4, SR_CTAID.X ;  /* 0x0000000000047919 */ /* 0x000e220000002500 */
[----:B------:R-:W-:Y:S01]  /*0310*/  LEA.HI R6, R6, R5, RZ, 0x2 ;  /* 0x0000000506067211 */ /* 0x000fe200078f10ff */
[----:B------:R-:W-:Y:S01]  /*0320*/  NOP ;  /* 0x0000000000007918 */ /* 0x000fe20000000000 */
[----:B-----5:R-:W-:-:S02]  /*0330*/  ISETP.NE.OR P0, PT, R0, RZ, !P0 ;  /* 0x000000ff0000720c */ /* 0x020fc40004705670 */
[----:B-1----:R-:W-:-:S04]  /*0340*/  ISETP.NE.AND P3, PT, R2, 0x1, PT ;  /* 0x000000010200780c */ /* 0x002fc80003f65270 */
[----:B------:R-:W-:Y:S02]  /*0350*/  P2R R0, PR, RZ, 0x8 ;  /* 0x00000008ff007803 */ /* 0x000fe40000000000 */
[----:B------:R-:W-:-:S05]  /*0360*/  LOP3.LUT R0, R6, 0xfffffffc, RZ, 0xc0, !PT ;  /* 0xfffffffc06007812 */ /* 0x000fca00078ec0ff */
[----:B------:R-:W-:Y:S01]  /*0370*/  VOTEU.ALL UP0, P0 ;  /* 0x00000000003f7886 */ /* 0x000fe20000000000 */
[----:B------:R-:W-:Y:S01]  /*0380*/  IMAD.IADD R0, R5, 0x1, -R0 ;  /* 0x0000000105007824 */ /* 0x000fe200078e0a00 */
[----:B------:R-:W0:Y:S01]  /*0390*/  @P3 LDC R17, c[0x0][0x10] ;  /* 0x00000400ff113b82 */ /* 0x000e220000000800 */
[----:B------:R-:W-:Y:S01]  /*03a0*/  VOTEU.ALL UP1, P0 ;  /* 0x00000000003f7886 */ /* 0x000fe20000020000 */
[----:B--2---:R-:W-:Y:S01]  /*03b0*/  @P3 IMAD.MOV.U32 R6, RZ, RZ, R3 ;  /* 0x000000ffff063224 */ /* 0x004fe200078e0003 */
[----:B------:R-:W-:Y:S01]  /*03c0*/  @!UP0 UMOV UR6, 0x400 ;  /* 0x0000040000068882 */ /* 0x000fe20000000000 */
[----:B------:R-:W-:-:S04]  /*03d0*/  @!UP0 UIADD3 UR4, -UR4, 0x100000, URZ ;  /* 0x0010000004048890 */ /* 0x000fc8000fffe13f */
[----:B------:R-:W-:Y:S02]  /*03e0*/  @!UP0 USHF.L.U32 UR5, UR4, 0xb, URZ ;  /* 0x0000000b04058899 */ /* 0x000fe4000800063f */
[----:B------:R-:W-:Y:S01]  /*03f0*/  @!UP0 USHF.L.U32 UR4, UR4, 0x1, URZ ;  /* 0x0000000104048899 */ /* 0x000fe2000800063f */
[----:B------:R-:W-:Y:S02]  /*0400*/  @P3 IMAD.MOV.U32 R7, RZ, RZ, RZ ;  /* 0x000000ffff073224 */ /* 0x000fe400078e00ff */
[----:B------:R-:W-:Y:S01]  /*0410*/  IMAD.MOV.U32 R5, RZ, RZ, RZ ;  /* 0x000000ffff057224 */ /* 0x000fe200078e00ff */
[----:B------:R-:W1:Y:S01]  /*0420*/  @!UP0 S2UR UR7, SR_CgaCtaId ;  /* 0x00000000000789c3 */ /* 0x000e620000008800 */
[----:B------:R-:W-:-:S07]  /*0430*/  @P3 IMAD.MOV.U32 R11, RZ, RZ, RZ ;  /* 0x000000ffff0b3224 */ /* 0x000fce00078e00ff */
[----:B------:R-:W2:Y:S01]  /*0440*/  @!P3 LDC R9, c[0x0][0xc] ;  /* 0x00000300ff09bb82 */ /* 0x000ea20000000800 */
[----:B0-----:R-:W-:-:S04]  /*0450*/  @P3 IMAD.WIDE.U32 R16, R4, R17, R6 ;  /* 0x0000001104103225 */ /* 0x001fc800078e0006 */
[----:B------:R-:W-:Y:S01]  /*0460*/  @P3 IMAD.IADD R17, R17, 0x1, R11 ;  /* 0x0000000111113824 */ /* 0x000fe200078e020b */
[----:B-1----:R-:W-:Y:S01]  /*0470*/  @!UP0 ULEA UR6, UR7, UR6, 0x18 ;  /* 0x0000000607068291 */ /* 0x002fe2000f8ec03f */
[----:B------:R-:W-:Y:S01]  /*0480*/  VOTEU.ALL UP0, P0 ;  /* 0x00000000003f7886 */ /* 0x000fe20000000000 */
[----:B------:R-:W-:-:S04]  /*0490*/  ISETP.NE.AND P0, PT, R0, 0x3, PT ;  /* 0x000000030000780c */ /* 0x000fc80003f05270 */
[----:B------:R-:W-:Y:S01]  /*04a0*/  ISETP.EQ.OR P0, PT, R0, RZ, !P0 ;  /* 0x000000ff0000720c */ /* 0x000fe20004702670 */
[----:B--2---:R-:W-:-:S03]  /*04b0*/  @!P3 IMAD.WIDE.U32 R6, R9, R3, R4 ;  /* 0x000000030906b225 */ /* 0x004fc600078e0004 */
[C---:B------:R-:W-:Y:S01]  /*04c0*/  ISETP.EQ.AND P0, PT, R8.reuse, RZ, P0 ;  /* 0x000000ff0800720c */ /* 0x040fe20000702270 */
[----:B------:R-:W-:Y:S01]  /*04d0*/  VIADD R8, R8, 0xffffffff ;  /* 0xffffffff08087836 */ /* 0x000fe20000000000 */
[----:B------:R-:W0:Y:S02]  /*04e0*/  FENCE.VIEW.ASYNC.S ;  /* 0x00000000000073c6 */ /* 0x000e240000000000 */
[----:B0-----:R0:W3:Y:S01]  /*04f0*/  @!UP0 SYNCS.EXCH.64 URZ, [UR6+0x30], UR4 ;  /* 0x00003004063f85b2 */ /* 0x0010e20008000100 */
[----:B------:R-:W-:Y:S01]  /*0500*/  @!P3 IMAD.MOV.U32 R16, RZ, RZ, R6 ;  /* 0x000000ffff10b224 */ /* 0x000fe200078e0006 */
[----:B------:R-:W-:Y:S01]  /*0510*/  SEL R19, RZ, 0x1, !P0 ;  /* 0x00000001ff137807 */ /* 0x000fe20004000000 */
[----:B------:R-:W-:Y:S01]  /*0520*/  @!P3 IMAD.MOV.U32 R17, RZ, RZ, R7 ;  /* 0x000000ffff11b224 */ /* 0x000fe200078e0007 */
[----:B------:R-:W-:-:S04]  /*0530*/  ISETP.GE.U32.AND P1, PT, R8, 0x2, PT ;  /* 0x000000020800780c */ /* 0x000fc80003f26070 */
[----:B------:R-:W-:Y:S01]  /*0540*/  SEL R19, R19, 0x2, P1 ;  /* 0x0000000213137807 */ /* 0x000fe20000800000 */
[----:B------:R0:W3:Y:S01]  /*0550*/  @!UP1 SYNCS.EXCH.64 URZ, [UR6+0x38], UR4 ;  /* 0x00003804063f95b2 */ /* 0x0000e20008000100 */
[----:B------:R-:W-:Y:S01]  /*0560*/  NOP ;  /* 0x0000000000007918 */ /* 0x000fe20000000000 */
[----:B---34-:R-:W-:Y:S06]  /*0570*/  BAR.SYNC.DEFER_BLOCKING 0x0 ;  /* 0x0000000000007b1d */ /* 0x018fec0000010000 */
[----:B------:R-:W-:Y:S05]  /*0580*/  @!P2 BRA `(.L_x_3) ;  /* 0x0000009c0068a947 */ /* 0x000fea0003800000 */
[----:B------:R-:W-:-:S13]  /*0590*/  ISETP.GT.U32.AND P0, PT, R8, 0x1, PT ;  /* 0x000000010800780c */ /* 0x000fda0003f04070 */
[----:B0-----:R-:W-:Y:S05]  /*05a0*/  @P0 EXIT ;  /* 0x000000000000094d */ /* 0x001fea0003800000 */
[----:B------:R-:W-:Y:S01]  /*05b0*/  ULDC.64 UR4, c[0x0][0x650] ;  /* 0x0001940000047ab9 */ /* 0x000fe20000000a00 */
[----:B------:R-:W-:Y:S01]  /*05c0*/  PRMT R0, RZ, 0x7610, R0 ;  /* 0x00007610ff007816 */ /* 0x000fe20000000000 */
[----:B------:R-:W-:Y:S01]  /*05d0*/  IMAD.MOV.U32 R153, RZ, RZ, -0x1 ;  /* 0xffffffffff997424 */ /* 0x000fe200078e00ff */
[----:B------:R-:W-:Y:S01]  /*05e0*/  ISETP.GE.U32.AND P0, PT, R16, UR4, PT ;  /* 0x0000000410007c0c */ /* 0x000fe2000bf06070 */
[----:B------:R-:W-:Y:S02]  /*05f0*/  IMAD.MOV.U32 R152, RZ, RZ, -0x1 ;  /* 0xffffffffff987424 */ /* 0x000fe400078e00ff */
[----:B------:R-:W-:Y:S01]  /*0600*/  IMAD.MOV.U32 R23, RZ, RZ, -0x1 ;  /* 0xffffffffff177424 */ /* 0x000fe200078e00ff */
[----:B------:R-:W-:-:S13]  /*0610*/  ISETP.GE.U32.AND.EX P0, PT, R17, UR5, PT, P0 ;  /* 0x0000000511007c0c */ /* 0x000fda000bf06100 */
[----:B------:R-:W-:Y:S05]  /*0620*/  @P0 BRA `(.L_x_4) ;  /* 0x0000000400540947 */ /* 0x000fea0003800000 */
[----:B------:R-:W0:Y:S01]  /*0630*/  LDC.64 R14, c[0x0][0x628] ;  /* 0x00018a00ff0e7b82 */ /* 0x000e220000000a00 */
[----:B------:R-:W-:Y:S02]  /*0640*/  IMAD.MOV.U32 R6, RZ, RZ, R16 ;  /* 0x000000ffff067224 */ /* 0x000fe400078e0010 */
[----:B------:R-:W-:-:S05]  /*0650*/  IMAD.MOV.U32 R7, RZ, RZ, R17 ;  /* 0x000000ffff077224 */ /* 0x000fca00078e0011 */
[----:B------:R-:W1:Y:S08]  /*0660*/  LDC R0, c[0x0][0x630] ;  /* 0x00018c00ff007b82 */ /* 0x000e700000000800 */
[----:B------:R-:W2:Y:S01]  /*0670*/  LDC.64 R20, c[0x0][0x620] ;  /* 0x00018800ff147b82 */ /* 0x000ea20000000a00 */
[----:B0-----:R-:W-:-:S04]  /*0680*/  ISETP.NE.U32.AND P0, PT, R14, RZ, PT ;  /* 0x000000ff0e00720c */ /* 0x001fc80003f05070 */
[----:B------:R-:W-:-:S13]  /*0690*/  ISETP.NE.AND.EX P0, PT, R15, RZ, PT, P0 ;  /* 0x000000ff0f00720c */ /* 0x000fda0003f05300 */
[----:B-12---:R-:W-:Y:S05]  /*06a0*/  @!P0 BRA `(.L_x_5) ;  /* 0x0000000000288947 */ /* 0x006fea0003800000 */
[----:B------:R-:W0:Y:S02]  /*06b0*/  LDC R11, c[0x0][0x634] ;  /* 0x00018d00ff0b7b82 */ /* 0x000e240000000800 */
[----:B0-----:R-:W-:-:S05]  /*06c0*/  IADD3 R11, P0, R16, R11, RZ ;  /* 0x0000000b100b7210 */ /* 0x001fca0007f1e0ff */
[----:B------:R-:W-:-:S04]  /*06d0*/  IMAD.X R13, RZ, RZ, R17, P0 ;  /* 0x000000ffff0d7224 */ /* 0x000fc800000e0611 */
[----:B------:R-:W-:-:S04]  /*06e0*/  IMAD.WIDE.U32 R6, R13, R14, RZ ;  /* 0x0000000e0d067225 */ /* 0x000fc800078e00ff */
[----:B------:R-:W-:-:S04]  /*06f0*/  IMAD.WIDE.U32 R8, P0, R11, R15, R6 ;  /* 0x0000000f0b087225 */ /* 0x000fc80007800006 */
[----:B------:R-:W-:-:S04]  /*0700*/  IMAD.WIDE.U32 R6, R11, R14, RZ ;  /* 0x0000000e0b067225 */ /* 0x000fc800078e00ff */
[----:B------:R-:W-:Y:S01]  /*0710*/  IMAD.X R11, RZ, RZ, RZ, P0 ;  /* 0x000000ffff0b7224 */ /* 0x000fe200000e06ff */
[----:B------:R-:W-:Y:S01]  /*0720*/  IADD3 RZ, P0, R7, R8, RZ ;  /* 0x0000000807ff7210 */ /* 0x000fe20007f1e0ff */
[----:B------:R-:W-:-:S04]  /*0730*/  IMAD.MOV.U32 R10, RZ, RZ, R9 ;  /* 0x000000ffff0a7224 */ /* 0x000fc800078e0009 */
[----:B------:R-:W-:-:S08]  /*0740*/  IMAD.WIDE.U32.X R6, R13, R15, R10, P0 ;  /* 0x0000000f0d067225 */ /* 0x000fd000000e040a */
.L_x_5:
[-CC-:B------:R-:W-:Y:S01]  /*0750*/  SHF.R.U64 R23, R6, R0.reuse, R7.reuse ;  /* 0x0000000006177219 */ /* 0x180fe20000001207 */
[----:B------:R-:W0:Y:S01]  /*0760*/  LDC R10, c[0x0][0x618] ;  /* 0x00018600ff0a7b82 */ /* 0x000e220000000800 */
[----:B------:R-:W-:Y:S01]  /*0770*/  SHF.R.U32.HI R5, RZ, R0, R7 ;  /* 0x00000000ff057219 */ /* 0x000fe20000011607 */
[----:B------:R-:W-:Y:S01]  /*0780*/  ULDC UR4, c[0x0][0x150] ;  /* 0x0000540000047ab9 */ /* 0x000fe20000000800 */
[----:B------:R-:W-:Y:S02]  /*0790*/  IADD3 R9, P0, RZ, -R23, RZ ;  /* 0x80000017ff097210 */ /* 0x000fe40007f1e0ff */
[----:B------:R-:W-:-:S03]  /*07a0*/  I2FP.F32.U32 R0, R4 ;  /* 0x0000000400007245 */ /* 0x000fc60000201000 */
[----:B------:R-:W1:Y:S01]  /*07b0*/  LDC.64 R28, c[0x0][0x640] ;  /* 0x00019000ff1c7b82 */ /* 0x000e620000000a00 */
[----:B------:R-:W-:Y:S02]  /*07c0*/  IMAD.X R11, RZ, RZ, ~R5, P0 ;  /* 0x000000ffff0b7224 */ /* 0x000fe400000e0e05 */
[----:B------:R-:W-:Y:S01]  /*07d0*/  FMUL R0, R0, UR4 ;  /* 0x0000000400007c20 */ /* 0x000fe20008400000 */
[----:B------:R-:W-:Y:S01]  /*07e0*/  IMAD.WIDE.U32 R6, R9, R20, R16 ;  /* 0x0000001409067225 */ /* 0x000fe200078e0010 */
[----:B------:R-:W-:-:S03]  /*07f0*/  ULDC UR4, c[0x0][0x154] ;  /* 0x0000550000047ab9 */ /* 0x000fc60000000800 */
[----:B------:R-:W-:Y:S01]  /*0800*/  IMAD R8, R11, R20, RZ ;  /* 0x000000140b087224 */ /* 0x000fe200078e02ff */
[----:B------:R-:W2:Y:S01]  /*0810*/  LDC R5, c[0x0][0x144] ;  /* 0x00005100ff057b82 */ /* 0x000ea20000000800 */
[----:B------:R-:W3:Y:S02]  /*0820*/  F2I.U32.TRUNC.NTZ R0, R0 ;  /* 0x0000000000007305 */ /* 0x000ee4000020f000 */
[----:B------:R-:W-:-:S04]  /*0830*/  IMAD R9, R9, R21, R8 ;  /* 0x0000001509097224 */ /* 0x000fc800078e0208 */
[----:B------:R-:W-:Y:S01]  /*0840*/  IMAD.IADD R7, R7, 0x1, R9 ;  /* 0x0000000107077824 */ /* 0x000fe200078e0209 */
[----:B------:R-:W4:Y:S01]  /*0850*/  LDC R12, c[0x0][0x608] ;  /* 0x00018200ff0c7b82 */ /* 0x000f220000000800 */
[----:B------:R-:W-:-:S03]  /*0860*/  IMAD.MOV.U32 R9, RZ, RZ, -0x1 ;  /* 0xffffffffff097424 */ /* 0x000fc600078e00ff */
[-CC-:B0-----:R-:W-:Y:S02]  /*0870*/  SHF.R.U64 R20, R6, R10.reuse, R7.reuse ;  /* 0x0000000a06147219 */ /* 0x181fe40000001207 */
[----:B------:R-:W-:Y:S02]  /*0880*/  I2FP.F32.U32 R6, R3 ;  /* 0x0000000300067245 */ /* 0x000fe40000201000 */
[----:B------:R-:W0:Y:S01]  /*0890*/  LDC R26, c[0x0][0x658] ;  /* 0x00019600ff1a7b82 */ /* 0x000e220000000800 */
[----:B-1----:R-:W-:Y:S01]  /*08a0*/  ISETP.NE.U32.AND P0, PT, R28, RZ, PT ;  /* 0x000000ff1c00720c */ /* 0x002fe20003f05070 */
[----:B---3--:R-:W-:Y:S01]  /*08b0*/  IMAD.MOV R8, RZ, RZ, -R0 ;  /* 0x000000ffff087224 */ /* 0x008fe200078e0a00 */
[----:B------:R-:W-:Y:S01]  /*08c0*/  SHF.R.U32.HI R7, RZ, R10, R7 ;  /* 0x0000000aff077219 */ /* 0x000fe20000011607 */
[----:B------:R-:W-:Y:S01]  /*08d0*/  FMUL R6, R6, UR4 ;  /* 0x0000000406067c20 */ /* 0x000fe20008400000 */
[----:B------:R-:W-:-:S03]  /*08e0*/  ISETP.NE.AND.EX P0, PT, R29, RZ, PT, P0 ;  /* 0x000000ff1d00720c */ /* 0x000fc60003f05300 */
[----:B------:R-:W1:Y:S01]  /*08f0*/  LDC R14, c[0x0][0x148] ;  /* 0x00005200ff0e7b82 */ /* 0x000e620000000800 */
[----:B--2---:R-:W-:-:S07]  /*0900*/  IMAD R0, R5, R8, R4 ;  /* 0x0000000805007224 */ /* 0x004fce00078e0204 */
[----:B------:R-:W2:Y:S01]  /*0910*/  LDC R24, c[0x0][0x600] ;  /* 0x00018000ff187b82 */ /* 0x000ea20000000800 */
[-CC-:B----4-:R-:W-:Y:S02]  /*0920*/  SHF.R.U64 R30, R20, R12.reuse, R7.reuse ;  /* 0x0000000c141e7219 */ /* 0x190fe40000001207 */
[----:B------:R-:W-:Y:S01]  /*0930*/  SHF.R.U32.HI R5, RZ, R12, R7 ;  /* 0x0000000cff057219 */ /* 0x000fe20000011607 */
[----:B------:R-:W-:Y:S01]  /*0940*/  IMAD.MOV.U32 R7, RZ, RZ, 0x1 ;  /* 0x00000001ff077424 */ /* 0x000fe200078e00ff */
[----:B------:R3:W4:Y:S03]  /*0950*/  F2I.U32.TRUNC.NTZ R12, R6 ;  /* 0x00000006000c7305 */ /* 0x000726000020f000 */
[----:B------:R-:W1:Y:S01]  /*0960*/  LDC R15, c[0x0][0x648] ;  /* 0x00019200ff0f7b82 */ /* 0x000e620000000800 */
[-C--:B0-----:R-:W-:Y:S02]  /*0970*/  SHF.L.U32 R4, R9, R26.reuse, RZ ;  /* 0x0000001a09047219 */ /* 0x081fe400000006ff */
[----:B------:R-:W-:-:S02]  /*0980*/  SHF.R.U64 R32, R30, R26, R5 ;  /* 0x0000001a1e207219 */ /* 0x000fc40000001205 */
[----:B------:R-:W-:Y:S02]  /*0990*/  LOP3.LUT R11, RZ, R4, RZ, 0x33, !PT ;  /* 0x00000004ff0b7212 */ /* 0x000fe400078e33ff */
[-C--:B------:R-:W-:Y:S01]  /*09a0*/  SHF.R.U32.HI R5, RZ, R26.reuse, R5 ;  /* 0x0000001aff057219 */ /* 0x080fe20000011605 */
[----:B------:R-:W0:Y:S01]  /*09b0*/  LDC R21, c[0x0][0x638] ;  /* 0x00018e00ff157b82 */ /* 0x000e220000000800 */
[----:B------:R-:W-:Y:S01]  /*09c0*/  SHF.L.U32 R10, R7, R26, RZ ;  /* 0x0000001a070a7219 */ /* 0x000fe200000006ff */
[----:B------:R-:W-:-:S06]  /*09d0*/  IMAD.MOV.U32 R4, RZ, RZ, R32 ;  /* 0x000000ffff047224 */ /* 0x000fcc00078e0020 */
[----:B------:R-:W0:Y:S01]  /*09e0*/  LDC R153, c[0x0][0x610] ;  /* 0x00018400ff997b82 */ /* 0x000e220000000800 */
[----:B---34-:R-:W-:Y:S05]  /*09f0*/  @!P0 BRA `(.L_x_6) ;  /* 0x0000000000288947 */ /* 0x018fea0003800000 */
[----:B------:R-:W3:Y:S02]  /*0a00*/  LDC R9, c[0x0][0x64c] ;  /* 0x00019300ff097b82 */ /* 0x000ee40000000800 */
[----:B---3--:R-:W-:-:S05]  /*0a10*/  IADD3 R9, P0, R32, R9, RZ ;  /* 0x0000000920097210 */ /* 0x008fca0007f1e0ff */
        /* <DEDUP_REMOVED lines=8> */
.L_x_6:
[----:B-1----:R-:W-:Y:S01]  /*0aa0*/  SHF.R.U64 R4, R4, R15, R5 ;  /* 0x0000000f04047219 */ /* 0x002fe20000001205 */
[----:B--2---:R-:W-:Y:S01]  /*0ab0*/  VIADD R5, R24, 0xffffffff ;  /* 0xffffffff18057836 */ /* 0x004fe20000000000 */
[----:B------:R-:W-:Y:S01]  /*0ac0*/  LOP3.LUT R11, R30, R11, RZ, 0xc0, !PT ;  /* 0x0000000b1e0b7212 */ /* 0x000fe200078ec0ff */
[----:B------:R-:W-:Y:S02]  /*0ad0*/  IMAD.MOV R12, RZ, RZ, -R12 ;  /* 0x000000ffff0c7224 */ /* 0x000fe400078e0a0c */
[----:B------:R-:W-:Y:S02]  /*0ae0*/  IMAD.MOV R6, RZ, RZ, -R4 ;  /* 0x000000ffff067224 */ /* 0x000fe400078e0a04 */
[----:B------:R-:W-:Y:S01]  /*0af0*/  IMAD R11, R10, R4, R11 ;  /* 0x000000040a0b7224 */ /* 0x000fe200078e020b */
[----:B------:R-:W-:Y:S01]  /*0b00*/  LOP3.LUT R4, R20, R5, RZ, 0xc0, !PT ;  /* 0x0000000514047212 */ /* 0x000fe200078ec0ff */
[----:B------:R-:W-:Y:S02]  /*0b10*/  @P3 IMAD R0, R14, R12, R3 ;  /* 0x0000000c0e003224 */ /* 0x000fe400078e0203 */
[----:B0-----:R-:W-:-:S02]  /*0b20*/  IMAD R3, R6, R21, R32 ;  /* 0x0000001506037224 */ /* 0x001fc400078e0220 */
[----:B------:R-:W-:Y:S02]  /*0b30*/  IMAD R153, R11, R153, R0 ;  /* 0x000000990b997224 */ /* 0x000fe400078e0200 */
[----:B------:R-:W-:Y:S02]  /*0b40*/  IMAD R4, R3, R24, R4 ;  /* 0x0000001803047224 */ /* 0x000fe400078e0204 */
[----:B------:R-:W-:-:S03]  /*0b50*/  IMAD.MOV.U32 R0, RZ, RZ, 0x1 ;  /* 0x00000001ff007424 */ /* 0x000fc600078e00ff */
[----:B------:R-:W-:Y:S02]  /*0b60*/  SEL R152, R4, R153, !P3 ;  /* 0x0000009904987207 */ /* 0x000fe40005800000 */
[----:B------:R-:W-:-:S07]  /*0b70*/  SEL R153, R153, R4, !P3 ;  /* 0x0000000499997207 */ /* 0x000fce0005800000 */
.L_x_4:
[----:B------:R-:W-:-:S08]  /*0b80*/  NOP ;  /* 0x0000000000007918 */ /* 0x000fd00000000000 */
[----:B------:R-:W0:Y:S02]  /*0b90*/  USETMAXREG.TRY_ALLOC.CTAPOOL UP0, 0xe8 ;  /* 0x000000e8000079c8 */ /* 0x000e240008000600 */
[----:B0-----:R-:W-:-:S13]  /*0ba0*/  PLOP3.LUT P0, PT, PT, PT, UP0, 0x80, 0x0 ;  /* 0x000000000000781c */ /* 0x001fda0003f0f008 */
[----:B------:R-:W-:Y:S05]  /*0bb0*/  @!P0 BRA `(.L_x_4) ;  /* 0xfffffffc00f08947 */ /* 0x000fea000383ffff */
[----:B------:R-:W-:Y:S01]  /*0bc0*/  ULDC.64 UR4, c[0x0][0x598] ;  /* 0x0001660000047ab9 */ /* 0x000fe20000000a00 */
[----:B------:R-:W-:Y:S01]  /*0bd0*/  ULDC.64 UR36, c[0x0][0x208] ;  /* 0x0000820000247ab9 */ /* 0x000fe20000000a00 */
[----:B------:R-:W-:-:S04]  /*0be0*/  ISETP.NE.U32.AND P0, PT, RZ, UR4, PT ;  /* 0x00000004ff007c0c */ /* 0x000fc8000bf05070 */
[----:B------:R-:W-:-:S13]  /*0bf0*/  ISETP.NE.AND.EX P0, PT, RZ, UR5, PT, P0 ;  /* 0x00000005ff007c0c */ /* 0x000fda000bf05300 */
[----:B------:R-:W-:Y:S05]  /*0c00*/  @!P0 BRA `(.L_x_7) ;  /* 0x00000000001c8947 */ /* 0x000fea0003800000 */
[----:B------:R-:W0:Y:S02]  /*0c10*/  LDC.64 R4, c[0x0][0x598] ;  /* 0x00016600ff047b82 */ /* 0x000e240000000a00 */
[----:B0-----:R-:W2:Y:S02]  /*0c20*/  LDG.E.64 R4, desc[UR36][R4.64] ;  /* 0x0000002404047981 */ /* 0x001ea4000c1e1b00 */
[----:B--2---:R-:W-:-:S04]  /*0c30*/  ISETP.NE.U32.AND P0, PT, R4, RZ, PT ;  /* 0x000000ff0400720c */ /* 0x004fc80003f05070 */
[----:B------:R-:W-:-:S13]  /*0c40*/  ISETP.NE.AND.EX P0, PT, R5, RZ, PT, P0 ;  /* 0x000000ff0500720c */ /* 0x000fda0003f05300 */
[----:B------:R-:W-:Y:S05]  /*0c50*/  @!P0 BRA `(.L_x_7) ;  /* 0x0000000000088947 */ /* 0x000fea0003800000 */
[----:B------:R0:W5:Y:S01]  /*0c60*/  LD.E R154, desc[UR36][R4.64] ;  /* 0x00000024049a7980 */ /* 0x000162000c101900 */
[----:B------:R-:W-:Y:S05]  /*0c70*/  BRA `(.L_x_8) ;  /* 0x0000000000247947 */ /* 0x000fea0003800000 */
.L_x_7:
[----:B------:R-:W-:Y:S02]  /*0c80*/  ULDC.64 UR4, c[0x0][0x588] ;  /* 0x0001620000047ab9 */ /* 0x000fe40000000a00 */
[----:B------:R-:W-:-:S04]  /*0c90*/  ISETP.NE.U32.AND P0, PT, RZ, UR4, PT ;  /* 0x00000004ff007c0c */ /* 0x000fc8000bf05070 */
[----:B------:R-:W-:-:S13]  /*0ca0*/  ISETP.NE.AND.EX P0, PT, RZ, UR5, PT, P0 ;  /* 0x00000005ff007c0c */ /* 0x000fda000bf05300 */
[----:B------:R-:W-:Y:S05]  /*0cb0*/  @!P0 BRA `(.L_x_9) ;  /* 0x00000000000c8947 */ /* 0x000fea0003800000 */
[----:B------:R-:W0:Y:S02]  /*0cc0*/  LDC.64 R154, c[0x0][0x588] ;  /* 0x00016200ff9a7b82 */ /* 0x000e240000000a00 */
[----:B0-----:R1:W5:Y:S01]  /*0cd0*/  LDG.E R154, desc[UR36][R154.64] ;  /* 0x000000249a9a7981 */ /* 0x001362000c1e1900 */
[----:B------:R-:W-:Y:S05]  /*0ce0*/  BRA `(.L_x_8) ;  /* 0x0000000000087947 */ /* 0x000fea0003800000 */
.L_x_9:
[----:B------:R-:W-:Y:S02]  /*0cf0*/  ULDC UR4, c[0x0][0x580] ;  /* 0x0001600000047ab9 */ /* 0x000fe40000000800 */
[----:B------:R-:W-:-:S07]  /*0d00*/  IMAD.U32 R154, RZ, RZ, UR4 ;  /* 0x00000004ff9a7e24 */ /* 0x000fce000f8e00ff */
.L_x_8:
[----:B------:R-:W-:Y:S02]  /*0d10*/  ULDC.64 UR4, c[0x0][0x5a0] ;  /* 0x0001680000047ab9 */ /* 0x000fe40000000a00 */
[----:B------:R-:W-:-:S04]  /*0d20*/  ISETP.NE.U32.AND P0, PT, RZ, UR4, PT ;  /* 0x00000004ff007c0c */ /* 0x000fc8000bf05070 */
[----:B------:R-:W-:-:S13]  /*0d30*/  ISETP.NE.AND.EX P0, PT, RZ, UR5, PT, P0 ;  /* 0x00000005ff007c0c */ /* 0x000fda000bf05300 */
[----:B------:R-:W-:Y:S05]  /*0d40*/  @!P0 BRA `(.L_x_10) ;  /* 0x00000000001c8947 */ /* 0x000fea0003800000 */
[----:B0-----:R-:W0:Y:S02]  /*0d50*/  LDC.64 R4, c[0x0][0x5a0] ;  /* 0x00016800ff047b82 */ /* 0x001e240000000a00 */
[----:B0-----:R-:W2:Y:S02]  /*0d60*/  LDG.E.64 R4, desc[UR36][R4.64] ;  /* 0x0000002404047981 */ /* 0x001ea4000c1e1b00 */
[----:B--2---:R-:W-:-:S04]  /*0d70*/  ISETP.NE.U32.AND P0, PT, R4, RZ, PT ;  /* 0x000000ff0400720c */ /* 0x004fc80003f05070 */
[----:B------:R-:W-:-:S13]  /*0d80*/  ISETP.NE.AND.EX P0, PT, R5, RZ, PT, P0 ;  /* 0x000000ff0500720c */ /* 0x000fda0003f05300 */
[----:B------:R-:W-:Y:S05]  /*0d90*/  @!P0 BRA `(.L_x_10) ;  /* 0x0000000000088947 */ /* 0x000fea0003800000 */
[----:B-1----:R0:W5:Y:S01]  /*0da0*/  LD.E R155, desc[UR36][R4.64] ;  /* 0x00000024049b7980 */ /* 0x002162000c101900 */
[----:B------:R-:W-:Y:S05]  /*0db0*/  BRA `(.L_x_11) ;  /* 0x0000000000247947 */ /* 0x000fea0003800000 */
.L_x_10:
[----:B------:R-:W-:Y:S02]  /*0dc0*/  ULDC.64 UR4, c[0x0][0x590] ;  /* 0x0001640000047ab9 */ /* 0x000fe40000000a00 */
[----:B------:R-:W-:-:S04]  /*0dd0*/  ISETP.NE.U32.AND P0, PT, RZ, UR4, PT ;  /* 0x00000004ff007c0c */ /* 0x000fc8000bf05070 */
[----:B------:R-:W-:-:S13]  /*0de0*/  ISETP.NE.AND.EX P0, PT, RZ, UR5, PT, P0 ;  /* 0x00000005ff007c0c */ /* 0x000fda000bf05300 */
[----:B------:R-:W-:Y:S05]  /*0df0*/  @!P0 BRA `(.L_x_12) ;  /* 0x00000000000c8947 */ /* 0x000fea0003800000 */
[----:B0-----:R-:W1:Y:S02]  /*0e00*/  LDC.64 R4, c[0x0][0x590] ;  /* 0x00016400ff047b82 */ /* 0x001e640000000a00 */
[----:B-1----:R1:W5:Y:S01]  /*0e10*/  LDG.E R155, desc[UR36][R4.64] ;  /* 0x00000024049b7981 */ /* 0x002362000c1e1900 */
[----:B------:R-:W-:Y:S05]  /*0e20*/  BRA `(.L_x_11) ;  /* 0x0000000000087947 */ /* 0x000fea0003800000 */
.L_x_12:
[----:B------:R-:W-:Y:S02]  /*0e30*/  ULDC UR4, c[0x0][0x584] ;  /* 0x0001610000047ab9 */ /* 0x000fe40000000800 */
[----:B-1----:R-:W-:-:S07]  /*0e40*/  IMAD.U32 R155, RZ, RZ, UR4 ;  /* 0x00000004ff9b7e24 */ /* 0x002fce000f8e00ff */
.L_x_11:
[----:B------:R-:W-:-:S13]  /*0e50*/  LOP3.LUT P0, RZ, R0, 0xff, RZ, 0xc0, !PT ;  /* 0x000000ff00ff7812 */ /* 0x000fda000780c0ff */
[----:B------:R-:W-:Y:S05]  /*0e60*/  @!P0 EXIT ;  /* 0x000000000000894d */ /* 0x000fea0003800000 */
[----:B------:R-:W-:Y:S01]  /*0e70*/  ULDC UR4, c[0x0][0x28c] ;  /* 0x0000a30000047ab9 */ /* 0x000fe20000000800 */
[----:B------:R-:W-:Y:S01]  /*0e80*/  LOP3.LUT R158, R19, 0x1, RZ, 0xfc, !PT ;  /* 0x00000001139e7812 */ /* 0x000fe200078efcff */
[----:B------:R-:W-:Y:S01]  /*0e90*/  UIADD3 UR4, UR4, 0x7f, URZ ;  /* 0x0000007f04047890 */ /* 0x000fe2000fffe03f */
[----:B------:R-:W-:Y:S01]  /*0ea0*/  UMOV UR38, URZ ;  /* 0x0000003f00267c82 */ /* 0x000fe20008000000 */
[----:B------:R-:W-:Y:S02]  /*0eb0*/  UMOV UR39, URZ ;  /* 0x0000003f00277c82 */ /* 0x000fe40008000000 */
[----:B------:R-:W-:-:S04]  /*0ec0*/  USHF.R.S32.HI UR5, URZ, 0x1f, UR4 ;  /* 0x0000001f3f057899 */ /* 0x000fc80008011404 */
[----:B------:R-:W-:-:S04]  /*0ed0*/  ULEA.HI UR5, UR5, UR4, URZ, 0x7 ;  /* 0x0000000405057291 */ /* 0x000fc8000f8f383f */
[----:B------:R-:W-:-:S12]  /*0ee0*/  USHF.R.S32.HI UR40, URZ, 0x7, UR5 ;  /* 0x000000073f287899 */ /* 0x000fd80008011405 */
.L_x_286:
[----:B------:R-:W-:Y:S01]  /*0ef0*/  LOP3.LUT R0, R18, 0x80, RZ, 0xc0, !PT ;  /* 0x0000008012007812 */ /* 0x000fe200078ec0ff */
[----:B--2---:R-:W2:Y:S01]  /*0f00*/  S2UR UR7, SR_CgaCtaId ;  /* 0x00000000000779c3 */ /* 0x004ea20000008800 */
[----:B------:R-:W-:Y:S02]  /*0f10*/  UMOV UR6, 0x400 ;  /* 0x0000040000067882 */ /* 0x000fe40000000000 */
[----:B------:R-:W-:-:S06]  /*0f20*/  SHF.R.U32.HI R0, RZ, 0x7, R0 ;  /* 0x00000007ff007819 */ /* 0x000fcc0000011600 */
[----:B---3--:R-:W3:Y:S01]  /*0f30*/  SHFL.IDX PT, R0, R0, RZ, 0x1f ;  /* 0x00001fff00007589 */ /* 0x008ee200000e0000 */
[----:B--2---:R-:W-:Y:S01]  /*0f40*/  ULEA UR42, UR7, UR6, 0x18 ;  /* 0x00000006072a7291 */ /* 0x004fe2000f8ec03f */
[----:B---3--:R-:W-:-:S13]  /*0f50*/  R2UR UR4, R0 ;  /* 0x00000000000472ca */ /* 0x008fda00000e0000 */
[----:B------:R-:W-:-:S04]  /*0f60*/  ULEA.HI UR5, UR4, UR4, URZ, 0x1 ;  /* 0x0000000404057291 */ /* 0x000fc8000f8f083f */
[----:B------:R-:W-:-:S04]  /*0f70*/  ULOP3.LUT UR5, UR5, 0x7fffe, URZ, 0xc0, !UPT ;  /* 0x0007fffe05057892 */ /* 0x000fc8000f8ec03f */
[----:B------:R-:W-:-:S03]  /*0f80*/  UIADD3 UR5, UR4, -UR5, URZ ;  /* 0x8000000504057290 */ /* 0x000fc6000fffe03f */
[----:B------:R-:W-:Y:S01]  /*0f90*/  ULDC UR4, c[0x0][0x28c] ;  /* 0x0000a30000047ab9 */ /* 0x000fe20000000800 */
[----:B------:R-:W-:Y:S01]  /*0fa0*/  ULEA UR5, UR5, UR42, 0xd ;  /* 0x0000002a05057291 */ /* 0x000fe2000f8e683f */
[----:B------:R-:W-:-:S03]  /*0fb0*/  ISETP.LT.AND P0, PT, RZ, UR4, PT ;  /* 0x00000004ff007c0c */ /* 0x000fc6000bf01270 */
[----:B------:R-:W-:-:S04]  /*0fc0*/  UIADD3 UR5, UR5, 0x100, URZ ;  /* 0x0000010005057890 */ /* 0x000fc8000fffe03f */
[----:B------:R-:W-:-:S04]  /*0fd0*/  USHF.R.U32.HI UR5, URZ, 0x4, UR5 ;  /* 0x000000043f057899 */ /* 0x000fc80008011605 */
[----:B------:R-:W-:Y:S02]  /*0fe0*/  ULOP3.LUT UR41, UR5, 0x3fff, URZ, 0xc0, !UPT ;  /* 0x00003fff05297892 */ /* 0x000fe4000f8ec03f */
[----:B-1----:R-:W-:Y:S10]  /*0ff0*/  @P0 BRA `(.L_x_13) ;  /* 0x0000000000400947 */ /* 0x002ff40003800000 */
[----:B------:R-:W-:Y:S01]  /*1000*/  MOV R0, 0x0 ;  /* 0x0000000000007802 */ /* 0x000fe20000000f00 */
[----:B------:R-:W-:Y:S01]  /*1010*/  ULDC.64 UR4, c[0x4][0x68] ;  /* 0x01001a0000047ab9 */ /* 0x000fe20000000a00 */
[----:B------:R-:W-:Y:S01]  /*1020*/  ULDC.64 UR6, c[0x4][0x8] ;  /* 0x0100020000067ab9 */ /* 0x000fe20000000a00 */
[----:B01----:R-:W-:Y:S01]  /*1030*/  IMAD.U32 R4, RZ, RZ, UR4 ;  /* 0x00000004ff047e24 */ /* 0x003fe2000f8e00ff */
[----:B------:R0:W1:Y:S01]  /*1040*/  LDC.64 R14, c[0x4][R0] ;  /* 0x01000000000e7b82 */ /* 0x0000620000000a00 */
[----:B------:R-:W-:Y:S01]  /*1050*/  IMAD.U32 R5, RZ, RZ, UR5 ;  /* 0x00000005ff057e24 */ /* 0x000fe2000f8e00ff */
[----:B------:R-:W-:Y:S01]  /*1060*/  ULDC.64 UR4, c[0x4][0x70] ;  /* 0x01001c0000047ab9 */ /* 0x000fe20000000a00 */
[----:B------:R-:W-:Y:S02]  /*1070*/  IMAD.U32 R10, RZ, RZ, UR6 ;  /* 0x00000006ff0a7e24 */ /* 0x000fe4000f8e00ff */
[----:B------:R-:W-:Y:S02]  /*1080*/  IMAD.U32 R6, RZ, RZ, UR4 ;  /* 0x00000004ff067e24 */ /* 0x000fe4000f8e00ff */
[----:B------:R-:W-:-:S02]  /*1090*/  IMAD.U32 R7, RZ, RZ, UR5 ;  /* 0x00000005ff077e24 */ /* 0x000fc4000f8e00ff */
[----:B------:R-:W-:Y:S02]  /*10a0*/  IMAD.U32 R11, RZ, RZ, UR7 ;  /* 0x00000007ff0b7e24 */ /* 0x000fe4000f8e00ff */
[----:B------:R-:W-:Y:S02]  /*10b0*/  IMAD.MOV.U32 R8, RZ, RZ, 0x1e1 ;  /* 0x000001e1ff087424 */ /* 0x000fe400078e00ff */
[----:B------:R-:W-:Y:S02]  /*10c0*/  IMAD.MOV.U32 R12, RZ, RZ, 0x1 ;  /* 0x00000001ff0c7424 */ /* 0x000fe400078e00ff */
[----:B0-----:R-:W-:-:S07]  /*10d0*/  IMAD.MOV.U32 R13, RZ, RZ, RZ ;  /* 0x000000ffff0d7224 */ /* 0x001fce00078e00ff */
[----:B------:R-:W-:-:S07]  /*10e0*/  LEPC R20, `(.L_x_13) ;  /* 0x000000001014794e */ /* 0x000fce0000000000 */
[----:B-1---5:R-:W-:Y:S05]  /*10f0*/  CALL.ABS.NOINC R14 ;  /* 0x000000000e007343 */ /* 0x022fea0003c00000 */
.L_x_13:
[----:B------:R-:W-:-:S13]  /*1100*/  ISETP.NE.AND P0, PT, R158, 0x3, PT ;  /* 0x000000039e00780c */ /* 0x000fda0003f05270 */
[----:B------:R-:W-:Y:S05]  /*1110*/  @!P0 BRA `(.L_x_14) ;  /* 0x0000000000048947 */ /* 0x000fea0003800000 */
[----:B------:R-:W-:Y:S01]  /*1120*/  BPT.TRAP 0x1 ;  /* 0x000000040000795c */ /* 0x000fe20000300000 */
.L_x_14:
[----:B------:R-:W-:Y:S02]  /*1130*/  IMAD.U32 R3, RZ, RZ, UR39 ;  /* 0x00000027ff037e24 */ /* 0x000fe4000f8e00ff */
[----:B------:R-:W-:-:S03]  /*1140*/  IMAD.U32 R0, RZ, RZ, UR38 ;  /* 0x00000026ff007e24 */ /* 0x000fc6000f8e00ff */
[----:B------:R-:W-:Y:S02]  /*1150*/  LEA R3, R3, UR42, 0x3 ;  /* 0x0000002a03037c11 */ /* 0x000fe4000f8e18ff */
[----:B------:R-:W-:-:S04]  /*1160*/  SHF.L.U32 R0, R0, 0x1f, RZ ;  /* 0x0000001f00007819 */ /* 0x000fc800000006ff */
[----:B------:R2:W3:Y:S01]  /*1170*/  SYNCS.PHASECHK.TRANS64.TRYWAIT P1, [R3+URZ], R0 ;  /* 0x00000000030075a7 */ /* 0x0004e2000802017f */
[----:B------:R-:W-:Y:S05]  /*1180*/  @!P0 BRA `(.L_x_15) ;  /* 0x0000000000048947 */ /* 0x000fea0003800000 */
[----:B------:R-:W-:Y:S01]  /*1190*/  BPT.TRAP 0x1 ;  /* 0x000000040000795c */ /* 0x000fe20000300000 */
.L_x_15:
[----:B---3--:R-:W-:Y:S05]  /*11a0*/  @P1 BRA `(.L_x_16) ;  /* 0x0000000000081947 */ /* 0x008fea0003800000 */
[----:B------:R-:W3:Y:S02]  /*11b0*/  SYNCS.PHASECHK.TRANS64.TRYWAIT P1, [R3+URZ], R0 ;  /* 0x00000000030075a7 */ /* 0x000ee4000802017f */
[----:B---3--:R-:W-:Y:S05]  /*11c0*/  @!P1 BRA `(.L_x_17) ;  /* 0x000000a400d09947 */ /* 0x008fea0003800000 */
.L_x_16:
[----:B------:R-:W-:-:S04]  /*11d0*/  UISETP.LT.AND UP0, UPT, UR40, 0x1, UPT ;  /* 0x000000012800788c */ /* 0x000fc8000bf01270 */
[----:B------:R-:W-:-:S04]  /*11e0*/  USEL UR4, UR40, 0x1, UP0 ;  /* 0x0000000128047887 */ /* 0x000fc80008000000 */
[----:B------:R-:W-:-:S06]  /*11f0*/  UIADD3 UR4, UR40, -UR4, URZ ;  /* 0x8000000428047290 */ /* 0x000fcc000fffe03f */
[----:B--23--:R-:W-:Y:S01]  /*1200*/  IMAD.U32 R0, RZ, RZ, UR4 ;  /* 0x00000004ff007e24 */ /* 0x00cfe2000f8e00ff */
[----:B------:R-:W-:Y:S05]  /*1210*/  WARPSYNC.ALL ;  /* 0x0000000000007948 */ /* 0x000fea0003800000 */
[----:B------:R-:W-:Y:S01]  /*1220*/  ISETP.GE.AND P1, PT, R0, 0x1, PT ;  /* 0x000000010000780c */ /* 0x000fe20003f26270 */
[----:B------:R-:W-:Y:S01]  /*1230*/  UIADD3 UR4, UR42, 0x10100, URZ ;  /* 0x000101002a047890 */ /* 0x000fe2000fffe03f */
[----:B------:R-:W-:Y:S01]  /*1240*/  WARPGROUP.ARRIVE ;  /* 0x00000000000079c5 */ /* 0x000fe20000000000 */
[----:B------:R-:W-:Y:S01]  /*1250*/  UMOV UR9, 0x40000040 ;  /* 0x4000004000097882 */ /* 0x000fe20000000000 */
[----:B------:R-:W-:Y:S01]  /*1260*/  UMOV UR11, 0x40000040 ;  /* 0x40000040000b7882 */ /* 0x000fe20000000000 */
[----:B------:R-:W-:-:S04]  /*1270*/  USHF.R.U32.HI UR4, URZ, 0x4, UR4 ;  /* 0x000000043f047899 */ /* 0x000fc80008011604 */
[----:B------:R-:W-:Y:S02]  /*1280*/  ULOP3.LUT UR5, UR4, 0x3fff, URZ, 0xc0, !UPT ;  /* 0x00003fff04057892 */ /* 0x000fe4000f8ec03f */
[----:B------:R-:W-:Y:S02]  /*1290*/  ULOP3.LUT UR4, UR41, 0x10000, URZ, 0xfc, !UPT ;  /* 0x0001000029047892 */ /* 0x000fe4000f8efc3f */
[----:B------:R-:W-:Y:S02]  /*12a0*/  ULOP3.LUT UR5, UR5, 0x10000, URZ, 0xfc, !UPT ;  /* 0x0001000005057892 */ /* 0x000fe4000f8efc3f */
[----:B------:R-:W-:Y:S02]  /*12b0*/  ULEA UR6, UR39, UR4, 0xb ;  /* 0x0000000427067291 */ /* 0x000fe4000f8e583f */
[----:B------:R-:W-:-:S05]  /*12c0*/  ULEA UR7, UR39, UR5, 0xc ;  /* 0x0000000527077291 */ /* 0x000fca000f8e603f */
[----:B------:R-:W-:Y:S02]  /*12d0*/  UMOV UR8, UR6 ;  /* 0x0000000600087c82 */ /* 0x000fe40008000000 */
[----:B------:R-:W-:Y:S02]  /*12e0*/  UMOV UR10, UR7 ;  /* 0x00000007000a7c82 */ /* 0x000fe40008000000 */
[----:B------:R-:W-:Y:S01]  /*12f0*/  HGMMA.64x256x16.F32.BF16 R24, gdesc[UR8], RZ, !UPT, gsb0 ;  /* 0x03e00000081879f0 */ /* 0x000fe2000c0018ff */
[----:B------:R-:W-:Y:S02]  /*1300*/  UIADD3 UR8, UR6, 0x2, URZ ;  /* 0x0000000206087890 */ /* 0x000fe4000fffe03f */
[----:B------:R-:W-:Y:S01]  /*1310*/  UIADD3 UR10, UR7, 0x2, URZ ;  /* 0x00000002070a7890 */ /* 0x000fe2000fffe03f */
[----:B------:R-:W-:Y:S01]  /*1320*/  UMOV UR9, 0x40000040 ;  /* 0x4000004000097882 */ /* 0x000fe20000000000 */
[----:B------:R-:W-:Y:S01]  /*1330*/  UMOV UR11, 0x40000040 ;  /* 0x40000040000b7882 */ /* 0x000fe20000000000 */
[----:B------:R-:W-:-:S02]  /*1340*/  WARPGROUP.DEPBAR.LE gsb0, 0x0 ;  /* 0x00008000000079c5 */ /* 0x000fc40000010000 */
[----:B------:R-:W-:-:S15]  /*1350*/  WARPGROUP.ARRIVE ;  /* 0x00000000000079c5 */ /* 0x000fde0000000000 */
[----:B------:R-:W-:-:S05]  /*1360*/  NOP ;  /* 0x0000000000007918 */ /* 0x000fca0000000000 */
[----:B------:R-:W-:Y:S01]  /*1370*/  HGMMA.64x256x16.F32.BF16 R24, gdesc[UR8], R24, gsb0 ;  /* 0x03e00000081879f0 */ /* 0x000fe20008001818 */
[----:B------:R-:W-:Y:S02]  /*1380*/  UIADD3 UR8, UR6, 0x4, URZ ;  /* 0x0000000406087890 */ /* 0x000fe4000fffe03f */
[----:B------:R-:W-:Y:S01]  /*1390*/  UIADD3 UR10, UR7, 0x4, URZ ;  /* 0x00000004070a7890 */ /* 0x000fe2000fffe03f */
[----:B------:R-:W-:Y:S01]  /*13a0*/  UMOV UR9, 0x40000040 ;  /* 0x4000004000097882 */ /* 0x000fe20000000000 */
[----:B------:R-:W-:Y:S01]  /*13b0*/  UMOV UR11, 0x40000040 ;  /* 0x40000040000b7882 */ /* 0x000fe20000000000 */
[----:B------:R-:W-:Y:S02]  /*13c0*/  WARPGROUP.DEPBAR.LE gsb0, 0x0 ;  /* 0x00008000000079c5 */ /* 0x000fe40000010000 */
        /* <DEDUP_REMOVED lines=42> */
[----:B------:R-:W-:Y:S03]  /*1670*/  HGMMA.64x256x16.F32.BF16 R24, gdesc[UR8], R24, gsb0 ;  /* 0x03e00000081879f0 */ /* 0x000fe60008001818 */
[----:B------:R-:W-:Y:S02]  /*1680*/  WARPGROUP.DEPBAR.LE gsb0, 0x0 ;  /* 0x00008000000079c5 */ /* 0x000fe40000010000 */
[----:B------:R-:W-:Y:S05]  /*1690*/  @!P1 BRA `(.L_x_18) ;  /* 0x0000000400a49947 */ /* 0x000fea0003800000 */
[----:B------:R-:W-:-:S04]  /*16a0*/  UIADD3 UR6, UR39, 0x1, URZ ;  /* 0x0000000127067890 */ /* 0x000fc8000fffe03f */
[----:B------:R-:W-:-:S04]  /*16b0*/  UISETP.NE.AND UP0, UPT, UR6, 0x2, UPT ;  /* 0x000000020600788c */ /* 0x000fc8000bf05270 */
[----:B------:R-:W-:Y:S02]  /*16c0*/  USEL UR7, URZ, 0x1, UP0 ;  /* 0x000000013f077887 */ /* 0x000fe40008000000 */
[----:B------:R-:W-:Y:S02]  /*16d0*/  USEL UR6, UR6, URZ, UP0 ;  /* 0x0000003f06067287 */ /* 0x000fe40008000000 */
[----:B------:R-:W-:-:S06]  /*16e0*/  ULOP3.LUT UR7, UR38, UR7, URZ, 0x3c, !UPT ;  /* 0x0000000726077292 */ /* 0x000fcc000f8e3c3f */
[----:B01----:R-:W-:Y:S01]  /*16f0*/  IMAD.U32 R5, RZ, RZ, UR7 ;  /* 0x00000007ff057e24 */ /* 0x003fe2000f8e00ff */
[----:B------:R-:W-:-:S06]  /*1700*/  UMOV UR7, UR39 ;  /* 0x0000002700077c82 */ /* 0x000fcc0008000000 */
.L_x_25:
[----:B01----:R-:W-:Y:S05]  /*1710*/  @!P0 BRA `(.L_x_19) ;  /* 0x0000000000048947 */ /* 0x003fea0003800000 */
[----:B------:R-:W-:Y:S01]  /*1720*/  BPT.TRAP 0x1 ;  /* 0x000000040000795c */ /* 0x000fe20000300000 */
.L_x_19:
[----:B------:R-:W0:Y:S01]  /*1730*/  S2UR UR9, SR_CgaCtaId ;  /* 0x00000000000979c3 */ /* 0x000e220000008800 */
[----:B------:R-:W-:Y:S01]  /*1740*/  UMOV UR8, 0x400 ;  /* 0x0000040000087882 */ /* 0x000fe20000000000 */
[----:B------:R-:W-:Y:S01]  /*1750*/  SHF.L.U32 R3, R5, 0x1f, RZ ;  /* 0x0000001f05037819 */ /* 0x000fe200000006ff */
[----:B0-----:R-:W-:-:S04]  /*1760*/  ULEA UR8, UR9, UR8, 0x18 ;  /* 0x0000000809087291 */ /* 0x001fc8000f8ec03f */
[----:B------:R-:W-:-:S09]  /*1770*/  ULEA UR9, UR6, UR8, 0x3 ;  /* 0x0000000806097291 */ /* 0x000fd2000f8e183f */
[----:B------:R0:W1:Y:S01]  /*1780*/  SYNCS.PHASECHK.TRANS64.TRYWAIT P1, [UR9], R3 ;  /* 0x00000003ff0075a7 */ /* 0x0000620008020149 */
[----:B------:R-:W-:Y:S05]  /*1790*/  @!P0 BRA `(.L_x_20) ;  /* 0x0000000000048947 */ /* 0x000fea0003800000 */
[----:B------:R-:W-:Y:S01]  /*17a0*/  BPT.TRAP 0x1 ;  /* 0x000000040000795c */ /* 0x000fe20000300000 */
.L_x_20:
[----:B-1----:R-:W-:Y:S05]  /*17b0*/  @P1 BRA `(.L_x_21) ;  /* 0x0000000000081947 */ /* 0x002fea0003800000 */
[----:B------:R-:W1:Y:S02]  /*17c0*/  SYNCS.PHASECHK.TRANS64.TRYWAIT P1, [UR9], R3 ;  /* 0x00000003ff0075a7 */ /* 0x000e640008020149 */
[----:B-1----:R-:W-:Y:S05]  /*17d0*/  @!P1 BRA `(.L_x_22) ;  /* 0x000000a000609947 */ /* 0x002fea0003800000 */
.L_x_21:
[----:B------:R-:W-:Y:S01]  /*17e0*/  ULEA UR9, UR6, UR4, 0xb ;  /* 0x0000000406097291 */ /* 0x000fe2000f8e583f */
[----:B------:R-:W-:Y:S01]  /*17f0*/  WARPGROUP.ARRIVE ;  /* 0x00000000000079c5 */ /* 0x000fe20000000000 */
[----:B------:R-:W-:Y:S01]  /*1800*/  ULEA UR10, UR6, UR5, 0xc ;  /* 0x00000005060a7291 */ /* 0x000fe2000f8e603f */
[----:B------:R-:W-:Y:S01]  /*1810*/  UMOV UR13, 0x40000040 ;  /* 0x40000040000d7882 */ /* 0x000fe20000000000 */
[----:B------:R-:W-:-:S03]  /*1820*/  UMOV UR15, 0x40000040 ;  /* 0x40000040000f7882 */ /* 0x000fc60000000000 */
[----:B------:R-:W-:Y:S02]  /*1830*/  UMOV UR12, UR9 ;  /* 0x00000009000c7c82 */ /* 0x000fe40008000000 */
[----:B------:R-:W-:Y:S02]  /*1840*/  UMOV UR14, UR10 ;  /* 0x0000000a000e7c82 */ /* 0x000fe40008000000 */
[----:B------:R-:W-:Y:S01]  /*1850*/  HGMMA.64x256x16.F32.BF16 R24, gdesc[UR12], R24, gsb0 ;  /* 0x03e000000c1879f0 */ /* 0x000fe20008001818 */
        /* <DEDUP_REMOVED lines=58> */
[----:B------:R-:W-:Y:S01]  /*1c00*/  BPT.TRAP 0x1 ;  /* 0x000000040000795c */ /* 0x000fe20000300000 */
.L_x_23:
[----:B------:R-:W-:Y:S01]  /*1c10*/  ULEA UR8, UR7, UR8, 0x3 ;  /* 0x0000000807087291 */ /* 0x000fe2000f8e183f */
[----:B------:R-:W-:-:S03]  /*1c20*/  ISETP.GT.U32.AND P1, PT, R19, 0x1, PT ;  /* 0x000000011300780c */ /* 0x000fc60003f24070 */
[----:B------:R-:W-:-:S04]  /*1c30*/  UIADD3 UR8, UR8, 0x10, URZ ;  /* 0x0000001008087890 */ /* 0x000fc8000fffe03f */
[----:B------:R-:W-:-:S09]  /*1c40*/  UPRMT UR8, URZ, 0x654, UR8 ;  /* 0x000006543f087896 */ /* 0x000fd20008000008 */
[----:B------:R-:W-:Y:S01]  /*1c50*/  SYNCS.ARRIVE.TRANS64.RED.A1T0 RZ, [UR8], RZ ;  /* 0x000000ffffff79a7 */ /* 0x000fe20008100408 */
[----:B------:R-:W-:Y:S05]  /*1c60*/  @P1 BRA `(.L_x_24) ;  /* 0x0000000000041947 */ /* 0x000fea0003800000 */
[----:B------:R-:W-:Y:S01]  /*1c70*/  BPT.TRAP 0x1 ;  /* 0x000000040000795c */ /* 0x000fe20000300000 */
.L_x_24:
[----:B------:R-:W-:Y:S01]  /*1c80*/  UIADD3 UR6, UR6, 0x1, URZ ;  /* 0x0000000106067890 */ /* 0x000fe2000fffe03f */
[C---:B------:R-:W-:Y:S01]  /*1c90*/  ISETP.GT.AND P1, PT, R0.reuse, 0x1, PT ;  /* 0x000000010000780c */ /* 0x040fe20003f24270 */
[----:B------:R-:W-:Y:S01]  /*1ca0*/  UIADD3 UR7, UR7, 0x1, URZ ;  /* 0x0000000107077890 */ /* 0x000fe2000fffe03f */
[----:B------:R-:W-:Y:S01]  /*1cb0*/  VIADD R0, R0, 0xffffffff ;  /* 0xffffffff00007836 */ /* 0x000fe20000000000 */
[----:B------:R-:W-:Y:S02]  /*1cc0*/  UISETP.NE.AND UP0, UPT, UR6, 0x2, UPT ;  /* 0x000000020600788c */ /* 0x000fe4000bf05270 */
[----:B------:R-:W-:Y:S02]  /*1cd0*/  UISETP.NE.AND UP1, UPT, UR7, 0x2, UPT ;  /* 0x000000020700788c */ /* 0x000fe4000bf25270 */
[----:B------:R-:W-:Y:S02]  /*1ce0*/  USEL UR8, URZ, 0x1, UP0 ;  /* 0x000000013f087887 */ /* 0x000fe40008000000 */
[----:B------:R-:W-:-:S02]  /*1cf0*/  USEL UR6, UR6, URZ, UP0 ;  /* 0x0000003f06067287 */ /* 0x000fc40008000000 */
[----:B------:R-:W-:Y:S02]  /*1d00*/  USEL UR7, UR7, URZ, UP1 ;  /* 0x0000003f07077287 */ /* 0x000fe40008800000 */
[----:B------:R-:W-:Y:S01]  /*1d10*/  LOP3.LUT R5, R5, UR8, RZ, 0x3c, !PT ;  /* 0x0000000805057c12 */ /* 0x000fe2000f8e3cff */
[----:B------:R-:W-:Y:S09]  /*1d20*/  @P1 BRA `(.L_x_25) ;  /* 0xfffffff800781947 */ /* 0x000ff2000383ffff */
.L_x_18:
[----:B------:R-:W2:Y:S02]  /*1d30*/  LDC R0, c[0x0][0x28c] ;  /* 0x0000a300ff007b82 */ /* 0x000ea40000000800 */
[----:B--2---:R-:W-:-:S13]  /*1d40*/  ISETP.GE.AND P1, PT, R0, 0x1, PT ;  /* 0x000000010000780c */ /* 0x004fda0003f26270 */
[----:B------:R-:W-:Y:S05]  /*1d50*/  @!P1 BRA `(.L_x_26) ;  /* 0x0000000000409947 */ /* 0x000fea0003800000 */
[----:B------:R-:W-:Y:S05]  /*1d60*/  @!P0 BRA `(.L_x_27) ;  /* 0x0000000000048947 */ /* 0x000fea0003800000 */
[----:B------:R-:W-:Y:S01]  /*1d70*/  BPT.TRAP 0x1 ;  /* 0x000000040000795c */ /* 0x000fe20000300000 */
.L_x_27:
[----:B------:R-:W2:Y:S01]  /*1d80*/  S2UR UR6, SR_CgaCtaId ;  /* 0x00000000000679c3 */ /* 0x000ea20000008800 */
[----:B------:R-:W-:Y:S01]  /*1d90*/  UISETP.LT.AND UP0, UPT, UR40, 0x1, UPT ;  /* 0x000000012800788c */ /* 0x000fe2000bf01270 */
[----:B------:R-:W-:Y:S01]  /*1da0*/  ISETP.GT.U32.AND P0, PT, R19, 0x1, PT ;  /* 0x000000011300780c */ /* 0x000fe20003f04070 */
[----:B------:R-:W-:Y:S02]  /*1db0*/  UMOV UR5, 0x400 ;  /* 0x0000040000057882 */ /* 0x000fe40000000000 */
[----:B------:R-:W-:-:S04]  /*1dc0*/  USEL UR4, UR40, 0x1, UP0 ;  /* 0x0000000128047887 */ /* 0x000fc80008000000 */
[----:B------:R-:W-:-:S04]  /*1dd0*/  UIADD3 UR4, UR39, UR40, -UR4 ;  /* 0x0000002827047290 */ /* 0x000fc8000fffe804 */
[----:B------:R-:W-:-:S04]  /*1de0*/  USHF.L.U32 UR4, UR4, 0x3, URZ ;  /* 0x0000000304047899 */ /* 0x000fc8000800063f */
[----:B------:R-:W-:Y:S02]  /*1df0*/  ULOP3.LUT UR4, UR4, 0x8, URZ, 0xc0, !UPT ;  /* 0x0000000804047892 */ /* 0x000fe4000f8ec03f */
[----:B--2---:R-:W-:-:S04]  /*1e00*/  ULEA UR5, UR6, UR5, 0x18 ;  /* 0x0000000506057291 */ /* 0x004fc8000f8ec03f */
[----:B------:R-:W-:-:S04]  /*1e10*/  UIADD3 UR4, UR5, 0x10, UR4 ;  /* 0x0000001005047890 */ /* 0x000fc8000fffe004 */
[----:B------:R-:W-:-:S09]  /*1e20*/  UPRMT UR4, URZ, 0x654, UR4 ;  /* 0x000006543f047896 */ /* 0x000fd20008000004 */
[----:B------:R-:W-:Y:S01]  /*1e30*/  SYNCS.ARRIVE.TRANS64.RED.A1T0 RZ, [UR4], RZ ;  /* 0x000000ffffff79a7 */ /* 0x000fe20008100404 */
[----:B------:R-:W-:Y:S05]  /*1e40*/  @P0 BRA `(.L_x_26) ;  /* 0x0000000000040947 */ /* 0x000fea0003800000 */
[----:B------:R-:W-:Y:S01]  /*1e50*/  BPT.TRAP 0x1 ;  /* 0x000000040000795c */ /* 0x000fe20000300000 */
.L_x_26:
[----:B------:R-:W2:Y:S01]  /*1e60*/  LDC R7, c[0x0][0x288] ;  /* 0x0000a200ff077b82 */ /* 0x000ea20000000800 */
[----:B01----:R-:W-:Y:S01]  /*1e70*/  SHF.R.U32.HI R3, RZ, 0x2, R18 ;  /* 0x00000002ff037819 */ /* 0x003fe20000011612 */
[----:B------:R-:W-:Y:S01]  /*1e80*/  UIADD3 UR39, UR40, UR39, URZ ;  /* 0x0000002728277290 */ /* 0x000fe2000fffe03f */
[C---:B------:R-:W-:Y:S01]  /*1e90*/  LOP3.LUT R4, R18.reuse, 0x60, RZ, 0xc0, !PT ;  /* 0x0000006012047812 */ /* 0x040fe200078ec0ff */
[----:B------:R-:W-:Y:S01]  /*1ea0*/  ULDC UR8, c[0x0][0x284] ;  /* 0x0000a10000087ab9 */ /* 0x000fe20000000800 */
[----:B------:R-:W-:Y:S01]  /*1eb0*/  LOP3.LUT R3, R3, 0x7, RZ, 0xc0, !PT ;  /* 0x0000000703037812 */ /* 0x000fe200078ec0ff */
[----:B------:R-:W-:Y:S01]  /*1ec0*/  USHF.R.U32.HI UR4, URZ, 0x1, UR39 ;  /* 0x000000013f047899 */ /* 0x000fe20008011627 */
[----:B------:R-:W-:Y:S01]  /*1ed0*/  SHF.R.U32.HI R10, RZ, 0x1, R4 ;  /* 0x00000001ff0a7819 */ /* 0x000fe20000011604 */
[----:B------:R-:W-:Y:S01]  /*1ee0*/  IMAD.SHL.U32 R4, R18, 0x2, RZ ;  /* 0x0000000212047824 */ /* 0x000fe200078e00ff */
[----:B------:R-:W-:Y:S01]  /*1ef0*/  LOP3.LUT R0, R22, 0x1, RZ, 0xc0, !PT ;  /* 0x0000000116007812 */ /* 0x000fe200078ec0ff */
[----:B------:R-:W-:Y:S01]  /*1f00*/  ULOP3.LUT UR4, UR4, 0x1, URZ, 0xc0, !UPT ;  /* 0x0000000104047892 */ /* 0x000fe2000f8ec03f */
[----:B------:R-:W-:Y:S01]  /*1f10*/  IADD3 R5, RZ, -R10, -R3 ;  /* 0x8000000aff057210 */ /* 0x000fe20007ffe803 */
[----:B------:R-:W-:Y:S01]  /*1f20*/  UISETP.GT.U32.AND UP1, UPT, UR39, 0x1, UPT ;  /* 0x000000012700788c */ /* 0x000fe2000bf24070 */
[----:B------:R-:W-:Y:S01]  /*1f30*/  LOP3.LUT R9, R4, 0x6, RZ, 0xc0, !PT ;  /* 0x0000000604097812 */ /* 0x000fe200078ec0ff */
[C---:B------:R-:W-:Y:S01]  /*1f40*/  IMAD.SHL.U32 R6, R0.reuse, 0x40, RZ ;  /* 0x0000004000067824 */ /* 0x040fe200078e00ff */
[----:B------:R-:W-:Y:S01]  /*1f50*/  UISETP.NE.U32.AND UP0, UPT, UR4, 0x1, UPT ;  /* 0x000000010400788c */ /* 0x000fe2000bf05070 */
[----:B------:R-:W-:Y:S01]  /*1f60*/  IMAD R11, R0, -0x40, R5 ;  /* 0xffffffc0000b7824 */ /* 0x000fe200078e0205 */
[----:B------:R-:W-:Y:S01]  /*1f70*/  LOP3.LUT R0, R18, 0x3, RZ, 0xc0, !PT ;  /* 0x0000000312007812 */ /* 0x000fe200078ec0ff */
[----:B------:R-:W-:Y:S01]  /*1f80*/  ULDC.64 UR6, c[0x0][0x5d0] ;  /* 0x0001740000067ab9 */ /* 0x000fe20000000a00 */
[----:B------:R-:W-:Y:S01]  /*1f90*/  PRMT R8, R9, 0x6540, R152 ;  /* 0x0000654009087816 */ /* 0x000fe20000000098 */
[----:B------:R-:W-:Y:S01]  /*1fa0*/  IMAD.SHL.U32 R152, R152, 0x100, RZ ;  /* 0x0000010098987824 */ /* 0x000fe200078e00ff */
[----:B------:R-:W-:Y:S01]  /*1fb0*/  SHF.R.S32.HI R21, RZ, 0x1f, R23 ;  /* 0x0000001fff157819 */ /* 0x000fe20000011417 */
[----:B------:R-:W-:Y:S01]  /*1fc0*/  UISETP.LT.U32.AND UP1, UPT, UR40, 0x2, UP1 ;  /* 0x000000022800788c */ /* 0x000fe20008f21070 */
[----:B------:R-:W-:Y:S01]  /*1fd0*/  SHF.R.S32.HI R9, RZ, 0x1f, R8 ;  /* 0x0000001fff097819 */ /* 0x000fe20000011408 */
[----:B--2---:R-:W-:Y:S01]  /*1fe0*/  IMAD R13, R0, -0x2, R7 ;  /* 0xfffffffe000d7824 */ /* 0x004fe200078e0207 */
[----:B------:R-:W-:Y:S01]  /*1ff0*/  ISETP.GE.AND P0, PT, R152, R7, PT ;  /* 0x000000079800720c */ /* 0x000fe20003f06270 */
[----:B------:R-:W-:Y:S01]  /*2000*/  IMAD.SHL.U32 R0, R153, 0x80, RZ ;  /* 0x0000008099007824 */ /* 0x000fe200078e00ff */
[----:B------:R-:W-:Y:S01]  /*2010*/  UISETP.GT.U32.AND UP0, UPT, UR40, 0x1, !UP0 ;  /* 0x000000012800788c */ /* 0x000fe2000c704070 */
[----:B------:R-:W-:Y:S01]  /*2020*/  IMAD R4, R21, UR6, RZ ;  /* 0x0000000615047c24 */ /* 0x000fe2000f8e02ff */
[----:B------:R-:W-:Y:S01]  /*2030*/  LOP3.LUT R3, R6, 0x40, R3, 0xe2, !PT ;  /* 0x0000004006037812 */ /* 0x000fe200078ee203 */
[----:B------:R-:W-:Y:S01]  /*2040*/  USEL UR5, URZ, 0x1, !UP1 ;  /* 0x000000013f057887 */ /* 0x000fe2000c800000 */
[C---:B------:R-:W-:Y:S01]  /*2050*/  ISETP.GE.OR P0, PT, R0.reuse, UR8, P0 ;  /* 0x0000000800007c0c */ /* 0x040fe20008706670 */
[----:B------:R-:W-:Y:S01]  /*2060*/  USEL UR4, URZ, 0x1, !UP0 ;  /* 0x000000013f047887 */ /* 0x000fe2000c000000 */
[----:B------:R-:W-:Y:S01]  /*2070*/  IMAD.WIDE R6, R153, 0x80, RZ ;  /* 0x0000008099067825 */ /* 0x000fe200078e02ff */
[----:B------:R-:W-:Y:S01]  /*2080*/  ULOP3.LUT UR39, UR39, 0x1, URZ, 0xc0, !UPT ;  /* 0x0000000127277892 */ /* 0x000fe2000f8ec03f */
[----:B------:R-:W-:Y:S01]  /*2090*/  IADD3 R0, -R0, UR8, R11 ;  /* 0x0000000800007c10 */ /* 0x000fe2000fffe10b */
[----:B------:R-:W-:Y:S01]  /*20a0*/  ULOP3.LUT UR38, UR4, UR38, UR5, 0x96, !UPT ;  /* 0x0000002604267292 */ /* 0x000fe2000f8e9605 */
[C---:B------:R-:W-:Y:S01]  /*20b0*/  IMAD R15, R23.reuse, UR7, R4 ;  /* 0x00000007170f7c24 */ /* 0x040fe2000f8e0204 */
[----:B------:R-:W-:Y:S01]  /*20c0*/  LOP3.LUT R167, R6, R3, R10, 0xfe, !PT ;  /* 0x0000000306a77212 */ /* 0x000fe200078efe0a */
[----:B------:R-:W-:-:S04]  /*20d0*/  IMAD.WIDE.U32 R4, R23, UR6, R8 ;  /* 0x0000000617047c25 */ /* 0x000fc8000f8e0008 */
[----:B------:R-:W-:Y:S02]  /*20e0*/  IMAD.IADD R5, R5, 0x1, R15 ;  /* 0x0000000105057824 */ /* 0x000fe400078e020f */
[----:B------:R-:W-:Y:S02]  /*20f0*/  IMAD.IADD R3, R13, 0x1, -R152 ;  /* 0x000000010d037824 */ /* 0x000fe400078e0a98 */
[----:B------:R-:W-:Y:S01]  /*2100*/  IMAD.MOV.U32 R153, RZ, RZ, -0x1 ;  /* 0xffffffffff997424 */ /* 0x000fe200078e00ff */
[----:B------:R-:W-:Y:S06]  /*2110*/  @P0 BRA `(.L_x_28) ;  /* 0x0000007800dc0947 */ /* 0x000fec0003800000 */
[----:B------:R-:W0:Y:S01]  /*2120*/  LDC.64 R10, c[0x0][0x5c8] ;  /* 0x00017200ff0a7b82 */ /* 0x000e220000000a00 */
[----:B-----5:R-:W-:Y:S01]  /*2130*/  FSETP.NEU.AND P0, PT, R155, RZ, PT ;  /* 0x000000ff9b00720b */ /* 0x020fe20003f0d000 */
[----:B------:R-:W-:Y:S01]  /*2140*/  BSSY B0, `(.L_x_28) ;  /* 0x00007b4000007945 */ /* 0x000fe20003800000 */
[----:B------:R-:W-:-:S04]  /*2150*/  ISETP.GT.AND P2, PT, R3, RZ, PT ;  /* 0x000000ff0300720c */ /* 0x000fc80003f44270 */
[----:B------:R-:W-:Y:S01]  /*2160*/  ISETP.GT.AND P1, PT, R0, RZ, P2 ;  /* 0x000000ff0000720c */ /* 0x000fe20001724270 */
[-C--:B0-----:R-:W-:Y:S02]  /*2170*/  IMAD R12, R7, R10.reuse, RZ ;  /* 0x0000000a070c7224 */ /* 0x081fe400078e02ff */
[----:B------:R-:W-:-:S04]  /*2180*/  IMAD.WIDE.U32 R160, R167, R10, R4 ;  /* 0x0000000aa7a07225 */ /* 0x000fc800078e0004 */
[----:B------:R-:W-:-:S04]  /*2190*/  IMAD R5, R167, R11, R12 ;  /* 0x0000000ba7057224 */ /* 0x000fc800078e020c */
[----:B------:R-:W-:Y:S01]  /*21a0*/  IMAD.IADD R169, R161, 0x1, R5 ;  /* 0x00000001a1a97824 */ /* 0x000fe200078e0205 */
[----:B------:R-:W-:Y:S06]  /*21b0*/  @!P0 BRA `(.L_x_29) ;  /* 0x0000005400988947 */ /* 0x000fec0003800000 */
[----:B------:R-:W0:Y:S01]  /*21c0*/  LDC.64 R14, c[0x0][0x5b8] ;  /* 0x00016e00ff0e7b82 */ /* 0x000e220000000a00 */
[----:B------:R-:W-:-:S07]  /*21d0*/  ULDC.64 UR4, c[0x0][0x5c0] ;  /* 0x0001700000047ab9 */ /* 0x000fce0000000a00 */
[----:B------:R-:W1:Y:S08]  /*21e0*/  LDC.64 R164, c[0x0][0x5b0] ;  /* 0x00016c00ffa47b82 */ /* 0x000e700000000a00 */
[----:B------:R-:W2:Y:S01]  /*21f0*/  LDC.64 R12, c[0x0][0x5a8] ;  /* 0x00016a00ff0c7b82 */ /* 0x000ea20000000a00 */
[-C--:B0-----:R-:W-:Y:S02]  /*2200*/  IMAD R4, R21, R14.reuse, RZ ;  /* 0x0000000e15047224 */ /* 0x081fe400078e02ff */
[----:B------:R-:W-:-:S04]  /*2210*/  IMAD.WIDE.U32 R162, R23, R14, R8 ;  /* 0x0000000e17a27225 */ /* 0x000fc800078e0008 */
[----:B------:R-:W-:Y:S02]  /*2220*/  IMAD R159, R23, R15, R4 ;  /* 0x0000000f179f7224 */ /* 0x000fe400078e0204 */
[-C--:B-1----:R-:W-:Y:S02]  /*2230*/  IMAD R6, R7, R164.reuse, RZ ;  /* 0x000000a407067224 */ /* 0x082fe400078e02ff */
[----:B------:R-:W-:Y:S02]  /*2240*/  IMAD.IADD R21, R163, 0x1, R159 ;  /* 0x00000001a3157824 */ /* 0x000fe400078e029f */
[----:B------:R-:W-:Y:S02]  /*2250*/  IMAD.MOV.U32 R20, RZ, RZ, R162 ;  /* 0x000000ffff147224 */ /* 0x000fe400078e00a2 */
[C---:B------:R-:W-:Y:S02]  /*2260*/  IMAD R161, R167.reuse, R165, R6 ;  /* 0x000000a5a7a17224 */ /* 0x040fe400078e0206 */
[----:B------:R-:W-:-:S04]  /*2270*/  IMAD.WIDE.U32 R4, R167, R164, R20 ;  /* 0x000000a4a7047225 */ /* 0x000fc800078e0014 */
[----:B------:R-:W-:Y:S01]  /*2280*/  IMAD.IADD R5, R5, 0x1, R161 ;  /* 0x0000000105057824 */ /* 0x000fe200078e02a1 */
[----:B--2---:R-:W-:-:S04]  /*2290*/  LEA R6, P0, R4, R12, 0x1 ;  /* 0x0000000c04067211 */ /* 0x004fc800078008ff */
[----:B------:R-:W-:-:S05]  /*22a0*/  LEA.HI.X R7, R4, R13, R5, 0x1, P0 ;  /* 0x0000000d04077211 */ /* 0x000fca00000f0c05 */
[----:B------:R0:W2:Y:S01]  /*22b0*/  @P1 LDG.E.LTC128B.U16 R15, desc[UR36][R6.64] ;  /* 0x00000024060f1981 */ /* 0x0000a2000c1e1520 */
[----:B------:R-:W-:Y:S01]  /*22c0*/  IMAD.WIDE.U32 R156, R167, R164, R8 ;  /* 0x000000a4a79c7225 */ /* 0x000fe200078e0008 */
[----:B------:R-:W-:Y:S03]  /*22d0*/  BSSY B1, `(.L_x_30) ;  /* 0x0000013000017945 */ /* 0x000fe60003800000 */
[----:B------:R-:W-:Y:S02]  /*22e0*/  IMAD.IADD R157, R161, 0x1, R157 ;  /* 0x00000001a19d7824 */ /* 0x000fe400078e029d */
[----:B------:R-:W-:-:S04]  /*22f0*/  IMAD.WIDE.U32 R156, R23, R14, R156 ;  /* 0x0000000e179c7225 */ /* 0x000fc800078e009c */
[----:B0-----:R-:W-:Y:S01]  /*2300*/  IMAD.IADD R7, R159, 0x1, R157 ;  /* 0x000000019f077824 */ /* 0x001fe200078e029d */
[----:B------:R-:W-:Y:S02]  /*2310*/  LEA R6, P4, R156, R12, 0x1 ;  /* 0x0000000c9c067211 */ /* 0x000fe400078808ff */
[----:B------:R-:W-:Y:S02]  /*2320*/  SHF.L.U64.HI R157, R164, 0x3, R165 ;  /* 0x00000003a49d7819 */ /* 0x000fe400000102a5 */
[----:B------:R-:W-:Y:S01]  /*2330*/  LEA.HI.X R7, R156, R13, R7, 0x1, P4 ;  /* 0x0000000d9c077211 */ /* 0x000fe200020f0c07 */
[----:B------:R-:W-:Y:S02]  /*2340*/  IMAD.SHL.U32 R156, R164, 0x8, RZ ;  /* 0x00000008a49c7824 */ /* 0x000fe400078e00ff */
[----:B--2---:R-:W-:-:S04]  /*2350*/  IMAD.U32 R4, R15, 0x10000, RZ ;  /* 0x000100000f047824 */ /* 0x004fc800078e00ff */
[----:B------:R-:W-:Y:S01]  /*2360*/  FMUL R5, R4, R155 ;  /* 0x0000009b04057220 */ /* 0x000fe20000400000 */
[----:B------:R-:W-:-:S03]  /*2370*/  LEA R4, P0, R160, UR4, 0x1 ;  /* 0x00000004a0047c11 */ /* 0x000fc6000f8008ff */
[----:B------:R-:W-:Y:S01]  /*2380*/  FFMA R24, R24, R154, R5 ;  /* 0x0000009a18187223 */ /* 0x000fe20000000005 */
[----:B------:R-:W-:Y:S02]  /*2390*/  LEA.HI.X R5, R160, UR5, R169, 0x1, P0 ;  /* 0x00000005a0057c11 */ /* 0x000fe400080f0ca9 */
[----:B------:R-:W-:Y:S02]  /*23a0*/  ISETP.GT.AND P0, PT, R3, 0x1, PT ;  /* 0x000000010300780c */ /* 0x000fe40003f04270 */
[----:B------:R-:W-:Y:S02]  /*23b0*/  F2FP.BF16.F32.PACK_AB R24, RZ, R24 ;  /* 0x00000018ff18723e */ /* 0x000fe400000010ff */
[----:B------:R-:W-:-:S03]  /*23c0*/  ISETP.GT.AND P3, PT, R0, RZ, P0 ;  /* 0x000000ff0000720c */ /* 0x000fc60000764270 */
[----:B------:R0:W-:Y:S10]  /*23d0*/  @P1 STG.E.U16 desc[UR36][R4.64], R24 ;  /* 0x0000001804001986 */ /* 0x0001f4000c101524 */
[----:B------:R-:W-:Y:S05]  /*23e0*/  @!P3 BRA `(.L_x_31) ;  /* 0x000000000004b947 */ /* 0x000fea0003800000 */
[----:B------:R1:W5:Y:S02]  /*23f0*/  LDG.E.LTC128B.U16 R15, desc[UR36][R6.64+0x2] ;  /* 0x00000224060f7981 */ /* 0x000364000c1e1520 */
.L_x_31:
[----:B------:R-:W-:Y:S05]  /*2400*/  BSYNC B1 ;  /* 0x0000000000017941 */ /* 0x000fea0003800000 */
.L_x_30:
[----:B-----5:R-:W-:Y:S01]  /*2410*/  IMAD.U32 R20, R15, 0x10000, RZ ;  /* 0x000100000f147824 */ /* 0x020fe200078e00ff */
[----:B------:R-:W-:Y:S01]  /*2420*/  ISETP.GT.AND P2, PT, R0, 0x8, P2 ;  /* 0x000000080000780c */ /* 0x000fe20001744270 */
[----:B------:R-:W-:Y:S01]  /*2430*/  IMAD.WIDE.U32 R156, R167, R164, R156 ;  /* 0x000000a4a79c7225 */ /* 0x000fe200078e009c */
[----:B------:R-:W-:-:S03]  /*2440*/  PRMT R152, R15, 0x7610, R152 ;  /* 0x000076100f987816 */ /* 0x000fc60000000098 */
[----:B------:R-:W-:Y:S01]  /*2450*/  FMUL R20, R20, R155 ;  /* 0x0000009b14147220 */ /* 0x000fe20000400000 */
[----:B------:R-:W-:Y:S01]  /*2460*/  IMAD.IADD R161, R161, 0x1, R157 ;  /* 0x00000001a1a17824 */ /* 0x000fe200078e029d */
[----:B------:R-:W-:Y:S02]  /*2470*/  IADD3 R162, P1, R162, R156, RZ ;  /* 0x0000009ca2a27210 */ /* 0x000fe40007f3e0ff */
[----:B------:R-:W-:-:S03]  /*2480*/  FFMA R25, R25, R154, R20 ;  /* 0x0000009a19197223 */ /* 0x000fc60000000014 */
[----:B------:R-:W-:Y:S02]  /*2490*/  IMAD.X R21, R161, 0x1, R21, P1 ;  /* 0x00000001a1157824 */ /* 0x000fe400008e0615 */
[----:B------:R-:W-:Y:S02]  /*24a0*/  F2FP.BF16.F32.PACK_AB R25, RZ, R25 ;  /* 0x00000019ff19723e */ /* 0x000fe400000010ff */
[C---:B------:R-:W-:Y:S02]  /*24b0*/  LEA R20, P1, R162.reuse, R12, 0x1 ;  /* 0x0000000ca2147211 */ /* 0x040fe400078208ff */
[----:B------:R-:W-:Y:S02]  /*24c0*/  PRMT R157, R25, 0x7610, R157 ;  /* 0x00007610199d7816 */ /* 0x000fe4000000009d */
[----:B------:R-:W-:-:S03]  /*24d0*/  LEA.HI.X R21, R162, R13, R21, 0x1, P1 ;  /* 0x0000000da2157211 */ /* 0x000fc600008f0c15 */
[----:B------:R2:W-:Y:S04]  /*24e0*/  @P3 STG.E.U16 desc[UR36][R4.64+0x2], R157 ;  /* 0x0000029d04003986 */ /* 0x0005e8000c101524 */
[----:B------:R-:W0:Y:S01]  /*24f0*/  @P2 LDG.E.LTC128B.U16 R152, desc[UR36][R20.64] ;  /* 0x0000002414982981 */ /* 0x000e22000c1e1520 */
[----:B------:R-:W-:Y:S01]  /*2500*/  IADD3 R8, P1, R8, R156, RZ ;  /* 0x0000009c08087210 */ /* 0x000fe20007f3e0ff */
[----:B------:R-:W-:Y:S01]  /*2510*/  BSSY B1, `(.L_x_32) ;  /* 0x0000011000017945 */ /* 0x000fe20003800000 */
[----:B------:R-:W-:Y:S02]  /*2520*/  SHF.L.U64.HI R11, R10, 0x4, R11 ;  /* 0x000000040a0b7819 */ /* 0x000fe4000001020b */
[----:B------:R-:W-:Y:S01]  /*2530*/  ISETP.GT.AND P0, PT, R0, 0x8, P0 ;  /* 0x000000080000780c */ /* 0x000fe20000704270 */
[----:B------:R-:W-:Y:S01]  /*2540*/  IMAD.X R9, R9, 0x1, R161, P1 ;  /* 0x0000000109097824 */ /* 0x000fe200008e06a1 */
[----:B------:R-:W-:Y:S01]  /*2550*/  LEA R10, P1, R10, R4, 0x4 ;  /* 0x000000040a0a7211 */ /* 0x000fe200078220ff */
[----:B------:R-:W-:-:S04]  /*2560*/  IMAD.WIDE.U32 R14, R23, R14, R8 ;  /* 0x0000000e170e7225 */ /* 0x000fc800078e0008 */
[----:B------:R-:W-:Y:S01]  /*2570*/  IMAD.X R11, R11, 0x1, R5, P1 ;  /* 0x000000010b0b7824 */ /* 0x000fe200008e0605 */
[----:B------:R-:W-:Y:S01]  /*2580*/  LEA R8, P3, R14, R12, 0x1 ;  /* 0x0000000c0e087211 */ /* 0x000fe200078608ff */
[----:B------:R-:W-:-:S05]  /*2590*/  IMAD.IADD R9, R159, 0x1, R15 ;  /* 0x000000019f097824 */ /* 0x000fca00078e020f */
[----:B------:R-:W-:Y:S01]  /*25a0*/  LEA.HI.X R9, R14, R13, R9, 0x1, P3 ;  /* 0x0000000d0e097211 */ /* 0x000fe200018f0c09 */
[----:B0-----:R-:W-:-:S04]  /*25b0*/  IMAD.U32 R24, R152, 0x10000, RZ ;  /* 0x0001000098187824 */ /* 0x001fc800078e00ff */
[----:B------:R-:W-:-:S04]  /*25c0*/  FMUL R25, R24, R155 ;  /* 0x0000009b18197220 */ /* 0x000fc80000400000 */
[----:B------:R-:W-:-:S05]  /*25d0*/  FFMA R25, R26, R154, R25 ;  /* 0x0000009a1a197223 */ /* 0x000fca0000000019 */
[----:B------:R-:W-:-:S05]  /*25e0*/  F2FP.BF16.F32.PACK_AB R25, RZ, R25 ;  /* 0x00000019ff19723e */ /* 0x000fca00000010ff */
[----:B------:R2:W-:Y:S01]  /*25f0*/  @P2 STG.E.U16 desc[UR36][R10.64], R25 ;  /* 0x000000190a002986 */ /* 0x0005e2000c101524 */
[----:B------:R-:W-:Y:S05]  /*2600*/  @!P0 BRA `(.L_x_33) ;  /* 0x0000000000048947 */ /* 0x000fea0003800000 */
[----:B------:R0:W5:Y:S02]  /*2610*/  LDG.E.LTC128B.U16 R152, desc[UR36][R8.64+0x2] ;  /* 0x0000022408987981 */ /* 0x000164000c1e1520 */
.L_x_33:
[----:B------:R-:W-:Y:S05]  /*2620*/  BSYNC B1 ;  /* 0x0000000000017941 */ /* 0x000fea0003800000 */
.L_x_32:
[----:B-----5:R-:W-:Y:S01]  /*2630*/  IMAD.U32 R12, R152, 0x10000, RZ ;  /* 0x00010000980c7824 */ /* 0x020fe200078e00ff */
[----:B------:R-:W-:Y:S01]  /*2640*/  ISETP.GT.AND P1, PT, R3, 0x8, PT ;  /* 0x000000080300780c */ /* 0x000fe20003f24270 */
[----:B------:R-:W-:Y:S02]  /*2650*/  BSSY B1, `(.L_x_34) ;  /* 0x0000008000017945 */ /* 0x000fe40003800000 */
[----:B------:R-:W-:Y:S01]  /*2660*/  FMUL R12, R12, R155 ;  /* 0x0000009b0c0c7220 */ /* 0x000fe20000400000 */
[----:B------:R-:W-:-:S03]  /*2670*/  ISETP.GT.AND P2, PT, R0, RZ, P1 ;  /* 0x000000ff0000720c */ /* 0x000fc60000f44270 */
[----:B------:R-:W-:-:S05]  /*2680*/  FFMA R12, R27, R154, R12 ;  /* 0x0000009a1b0c7223 */ /* 0x000fca000000000c */
[----:B------:R-:W-:-:S05]  /*2690*/  F2FP.BF16.F32.PACK_AB R12, RZ, R12 ;  /* 0x0000000cff0c723e */ /* 0x000fca00000010ff */
[----:B------:R3:W-:Y:S01]  /*26a0*/  @P0 STG.E.U16 desc[UR36][R10.64+0x2], R12 ;  /* 0x0000020c0a000986 */ /* 0x0007e2000c101524 */
[----:B------:R-:W-:Y:S05]  /*26b0*/  @!P2 BRA `(.L_x_35) ;  /* 0x000000000004a947 */ /* 0x000fea0003800000 */
[----:B------:R4:W5:Y:S02]  /*26c0*/  LDG.E.LTC128B.U16 R152, desc[UR36][R6.64+0x10] ;  /* 0x0000102406987981 */ /* 0x000964000c1e1520 */
.L_x_35:
[----:B------:R-:W-:Y:S05]  /*26d0*/  BSYNC B1 ;  /* 0x0000000000017941 */ /* 0x000fea0003800000 */
.L_x_34:
[----:B---3-5:R-:W-:Y:S01]  /*26e0*/  IMAD.U32 R12, R152, 0x10000, RZ ;  /* 0x00010000980c7824 */ /* 0x028fe200078e00ff */
        /* <DEDUP_REMOVED lines=9> */
.L_x_37:
[----:B------:R-:W-:Y:S05]  /*2780*/  BSYNC B1 ;  /* 0x0000000000017941 */ /* 0x000fea0003800000 */
.L_x_36:
[----:B-----5:R-:W-:Y:S01]  /*2790*/  IMAD.U32 R12, R152, 0x10000, RZ ;  /* 0x00010000980c7824 */ /* 0x020fe200078e00ff */
[----:B------:R-:W-:Y:S01]  /*27a0*/  ISETP.GT.AND P1, PT, R0, 0x8, P1 ;  /* 0x000000080000780c */ /* 0x000fe20000f24270 */
[----:B------:R-:W-:Y:S02]  /*27b0*/  BSSY B1, `(.L_x_38) ;  /* 0x0000007000017945 */ /* 0x000fe40003800000 */
[----:B------:R-:W-:-:S04]  /*27c0*/  FMUL R12, R12, R155 ;  /* 0x0000009b0c0c7220 */ /* 0x000fc80000400000 */
[----:B------:R-:W-:-:S05]  /*27d0*/  FFMA R12, R29, R154, R12 ;  /* 0x0000009a1d0c7223 */ /* 0x000fca000000000c */
[----:B------:R-:W-:-:S05]  /*27e0*/  F2FP.BF16.F32.PACK_AB R12, RZ, R12 ;  /* 0x0000000cff0c723e */ /* 0x000fca00000010ff */
[----:B------:R0:W-:Y:S01]  /*27f0*/  @P3 STG.E.U16 desc[UR36][R4.64+0x12], R12 ;  /* 0x0000120c04003986 */ /* 0x0001e2000c101524 */
[----:B------:R-:W-:Y:S05]  /*2800*/  @!P1 BRA `(.L_x_39) ;  /* 0x0000000000049947 */ /* 0x000fea0003800000 */
[----:B------:R0:W5:Y:S02]  /*2810*/  LDG.E.LTC128B.U16 R152, desc[UR36][R8.64+0x10] ;  /* 0x0000102408987981 */ /* 0x000164000c1e1520 */
.L_x_39:
[----:B------:R-:W-:Y:S05]  /*2820*/  BSYNC B1 ;  /* 0x0000000000017941 */ /* 0x000fea0003800000 */
.L_x_38:
[----:B0----5:R-:W-:Y:S01]  /*2830*/  IMAD.U32 R12, R152, 0x10000, RZ ;  /* 0x00010000980c7824 */ /* 0x021fe200078e00ff */
[----:B------:R-:W-:Y:S01]  /*2840*/  ISETP.GT.AND P0, PT, R0, 0x8, P0 ;  /* 0x000000080000780c */ /* 0x000fe20000704270 */
[----:B------:R-:W-:Y:S02]  /*2850*/  BSSY B1, `(.L_x_40) ;  /* 0x0000007000017945 */ /* 0x000fe40003800000 */
[----:B---3--:R-:W-:-:S04]  /*2860*/  FMUL R13, R12, R155 ;  /* 0x0000009b0c0d7220 */ /* 0x008fc80000400000 */
[----:B------:R-:W-:-:S05]  /*2870*/  FFMA R13, R30, R154, R13 ;  /* 0x0000009a1e0d7223 */ /* 0x000fca000000000d */
[----:B------:R-:W-:-:S05]  /*2880*/  F2FP.BF16.F32.PACK_AB R13, RZ, R13 ;  /* 0x0000000dff0d723e */ /* 0x000fca00000010ff */
[----:B------:R0:W-:Y:S01]  /*2890*/  @P1 STG.E.U16 desc[UR36][R10.64+0x10], R13 ;  /* 0x0000100d0a001986 */ /* 0x0001e2000c101524 */
[----:B------:R-:W-:Y:S05]  /*28a0*/  @!P0 BRA `(.L_x_41) ;  /* 0x0000000000048947 */ /* 0x000fea0003800000 */
[----:B------:R3:W5:Y:S02]  /*28b0*/  LDG.E.LTC128B.U16 R152, desc[UR36][R8.64+0x12] ;  /* 0x0000122408987981 */ /* 0x000764000c1e1520 */
.L_x_41:
[----:B------:R-:W-:Y:S05]  /*28c0*/  BSYNC B1 ;  /* 0x0000000000017941 */ /* 0x000fea0003800000 */
.L_x_40:
        /* <DEDUP_REMOVED lines=10> */
.L_x_43:
[----:B------:R-:W-:Y:S05]  /*2970*/  BSYNC B1 ;  /* 0x0000000000017941 */ /* 0x000fea0003800000 */
.L_x_42:
[----:B0----5:R-:W-:Y:S01]  /*2980*/  IMAD.U32 R12, R152, 0x10000, RZ ;  /* 0x00010000980c7824 */ /* 0x021fe200078e00ff */
        /* <DEDUP_REMOVED lines=9> */
.L_x_45:
[----:B------:R-:W-:Y:S05]  /*2a20*/  BSYNC B1 ;  /* 0x0000000000017941 */ /* 0x000fea0003800000 */
.L_x_44:
        /* <DEDUP_REMOVED lines=9> */
.L_x_47:
[----:B------:R-:W-:Y:S05]  /*2ac0*/  BSYNC B1 ;  /* 0x0000000000017941 */ /* 0x000fea0003800000 */
.L_x_46:
[----:B0----5:R-:W-:Y:S01]  /*2ad0*/  IMAD.U32 R12, R152, 0x10000, RZ ;  /* 0x00010000980c7824 */ /* 0x021fe200078e00ff */
        /* <DEDUP_REMOVED lines=8> */
.L_x_49:
[----:B------:R-:W-:Y:S05]  /*2b60*/  BSYNC B1 ;  /* 0x0000000000017941 */ /* 0x000fea0003800000 */
.L_x_48:
        /* <DEDUP_REMOVED lines=10> */
.L_x_51:
[----:B------:R-:W-:Y:S05]  /*2c10*/  BSYNC B1 ;  /* 0x0000000000017941 */ /* 0x000fea0003800000 */
.L_x_50:
        /* <DEDUP_REMOVED lines=10> */
.L_x_53:
[----:B------:R-:W-:Y:S05]  /*2cc0*/  BSYNC B1 ;  /* 0x0000000000017941 */ /* 0x000fea0003800000 */
.L_x_52:
        /* <DEDUP_REMOVED lines=9> */
.L_x_55:
[----:B------:R-:W-:Y:S05]  /*2d60*/  BSYNC B1 ;  /* 0x0000000000017941 */ /* 0x000fea0003800000 */
.L_x_54:
        /* <DEDUP_REMOVED lines=9> */
.L_x_57:
[----:B------:R-:W-:Y:S05]  /*2e00*/  BSYNC B1 ;  /* 0x0000000000017941 */ /* 0x000fea0003800000 */
.L_x_56:
        /* <DEDUP_REMOVED lines=10> */
.L_x_59:
[----:B------:R-:W-:Y:S05]  /*2eb0*/  BSYNC B1 ;  /* 0x0000000000017941 */ /* 0x000fea0003800000 */
.L_x_58:
        /* <DEDUP_REMOVED lines=10> */
.L_x_61:
[----:B------:R-:W-:Y:S05]  /*2f60*/  BSYNC B1 ;  /* 0x0000000000017941 */ /* 0x000fea0003800000 */
.L_x_60:
        /* <DEDUP_REMOVED lines=9> */
.L_x_63:
[----:B------:R-:W-:Y:S05]  /*3000*/  BSYNC B1 ;  /* 0x0000000000017941 */ /* 0x000fea0003800000 */
.L_x_62:
        /* <DEDUP_REMOVED lines=9> */
.L_x_65:
[----:B------:R-:W-:Y:S05]  /*30a0*/  BSYNC B1 ;  /* 0x0000000000017941 */ /* 0x000fea0003800000 */
.L_x_64:
        /* <DEDUP_REMOVED lines=10> */
.L_x_67:
[----:B------:R-:W-:Y:S05]  /*3150*/  BSYNC B1 ;  /* 0x0000000000017941 */ /* 0x000fea0003800000 */
.L_x_66:
        /* <DEDUP_REMOVED lines=10> */
.L_x_69:
[----:B------:R-:W-:Y:S05]  /*3200*/  BSYNC B1 ;  /* 0x0000000000017941 */ /* 0x000fea0003800000 */
.L_x_68:
        /* <DEDUP_REMOVED lines=9> */
.L_x_71:
[----:B------:R-:W-:Y:S05]  /*32a0*/  BSYNC B1 ;  /* 0x0000000000017941 */ /* 0x000fea0003800000 */
.L_x_70:
        /* <DEDUP_REMOVED lines=9> */
.L_x_73:
[----:B------:R-:W-:Y:S05]  /*3340*/  BSYNC B1 ;  /* 0x0000000000017941 */ /* 0x000fea0003800000 */
.L_x_72:
        /* <DEDUP_REMOVED lines=10> */
.L_x_75:
[----:B------:R-:W-:Y:S05]  /*33f0*/  BSYNC B1 ;  /* 0x0000000000017941 */ /* 0x000fea0003800000 */
.L_x_74:
        /* <DEDUP_REMOVED lines=10> */
.L_x_77:
[----:B------:R-:W-:Y:S05]  /*34a0*/  BSYNC B1 ;  /* 0x0000000000017941 */ /* 0x000fea0003800000 */
.L_x_76:
        /* <DEDUP_REMOVED lines=9> */
.L_x_79:
[----:B------:R-:W-:Y:S05]  /*3540*/  BSYNC B1 ;  /* 0x0000000000017941 */ /* 0x000fea0003800000 */
.L_x_78:
        /* <DEDUP_REMOVED lines=9> */
.L_x_81:
[----:B------:R-:W-:Y:S05]  /*35e0*/  BSYNC B1 ;  /* 0x0000000000017941 */ /* 0x000fea0003800000 */
.L_x_80:
        /* <DEDUP_REMOVED lines=10> */
.L_x_83:
[----:B------:R-:W-:Y:S05]  /*3690*/  BSYNC B1 ;  /* 0x0000000000017941 */ /* 0x000fea0003800000 */
.L_x_82:
        /* <DEDUP_REMOVED lines=10> */
.L_x_85:
[----:B------:R-:W-:Y:S05]  /*3740*/  BSYNC B1 ;  /* 0x0000000000017941 */ /* 0x000fea0003800000 */
.L_x_84:
        /* <DEDUP_REMOVED lines=9> */
.L_x_87:
[----:B------:R-:W-:Y:S05]  /*37e0*/  BSYNC B1 ;  /* 0x0000000000017941 */ /* 0x000fea0003800000 */
.L_x_86:
        /* <DEDUP_REMOVED lines=9> */
.L_x_89:
[----:B------:R-:W-:Y:S05]  /*3880*/  BSYNC B1 ;  /* 0x0000000000017941 */ /* 0x000fea0003800000 */
.L_x_88:
        /* <DEDUP_REMOVED lines=10> */
.L_x_91:
[----:B------:R-:W-:Y:S05]  /*3930*/  BSYNC B1 ;  /* 0x0000000000017941 */ /* 0x000fea0003800000 */
.L_x_90:
        /* <DEDUP_REMOVED lines=10> */
.L_x_93:
[----:B------:R-:W-:Y:S05]  /*39e0*/  BSYNC B1 ;  /* 0x0000000000017941 */ /* 0x000fea0003800000 */
.L_x_92:
        /* <DEDUP_REMOVED lines=9> */
.L_x_95:
[----:B------:R-:W-:Y:S05]  /*3a80*/  BSYNC B1 ;  /* 0x0000000000017941 */ /* 0x000fea0003800000 */
.L_x_94:
        /* <DEDUP_REMOVED lines=9> */
.L_x_97:
[----:B------:R-:W-:Y:S05]  /*3b20*/  BSYNC B1 ;  /* 0x0000000000017941 */ /* 0x000fea0003800000 */
.L_x_96:
        /* <DEDUP_REMOVED lines=10> */
.L_x_99:
[----:B------:R-:W-:Y:S05]  /*3bd0*/  BSYNC B1 ;  /* 0x0000000000017941 */ /* 0x000fea0003800000 */
.L_x_98:
        /* <DEDUP_REMOVED lines=10> */
.L_x_101:
[----:B------:R-:W-:Y:S05]  /*3c80*/  BSYNC B1 ;  /* 0x0000000000017941 */ /* 0x000fea0003800000 */
.L_x_100:
        /* <DEDUP_REMOVED lines=9> */
.L_x_103:
[----:B------:R-:W-:Y:S05]  /*3d20*/  BSYNC B1 ;  /* 0x0000000000017941 */ /* 0x000fea0003800000 */
.L_x_102:
        /* <DEDUP_REMOVED lines=9> */
.L_x_105:
[----:B------:R-:W-:Y:S05]  /*3dc0*/  BSYNC B1 ;  /* 0x0000000000017941 */ /* 0x000fea0003800000 */
.L_x_104:
        /* <DEDUP_REMOVED lines=10> */
.L_x_107:
[----:B------:R-:W-:Y:S05]  /*3e70*/  BSYNC B1 ;  /* 0x0000000000017941 */ /* 0x000fea0003800000 */
.L_x_106:
        /* <DEDUP_REMOVED lines=10> */
.L_x_109:
[----:B------:R-:W-:Y:S05]  /*3f20*/  BSYNC B1 ;  /* 0x0000000000017941 */ /* 0x000fea0003800000 */
.L_x_108:
        /* <DEDUP_REMOVED lines=9> */
.L_x_111:
[----:B------:R-:W-:Y:S05]  /*3fc0*/  BSYNC B1 ;  /* 0x0000000000017941 */ /* 0x000fea0003800000 */
.L_x_110:
        /* <DEDUP_REMOVED lines=9> */
.L_x_113:
[----:B------:R-:W-:Y:S05]  /*4060*/  BSYNC B1 ;  /* 0x0000000000017941 */ /* 0x000fea0003800000 */
.L_x_112:
        /* <DEDUP_REMOVED lines=10> */
.L_x_115:
[----:B------:R-:W-:Y:S05]  /*4110*/  BSYNC B1 ;  /* 0x0000000000017941 */ /* 0x000fea0003800000 */
.L_x_114:
        /* <DEDUP_REMOVED lines=10> */
.L_x_117:
[----:B------:R-:W-:Y:S05]  /*41c0*/  BSYNC B1 ;  /* 0x0000000000017941 */ /* 0x000fea0003800000 */
.L_x_116:
        /* <DEDUP_REMOVED lines=9> */
.L_x_119:
[----:B------:R-:W-:Y:S05]  /*4260*/  BSYNC B1 ;  /* 0x0000000000017941 */ /* 0x000fea0003800000 */
.L_x_118:
        /* <DEDUP_REMOVED lines=9> */
.L_x_121:
[----:B------:R-:W-:Y:S05]  /*4300*/  BSYNC B1 ;  /* 0x0000000000017941 */ /* 0x000fea0003800000 */
.L_x_120:
        /* <DEDUP_REMOVED lines=10> */
.L_x_123:
[----:B------:R-:W-:Y:S05]  /*43b0*/  BSYNC B1 ;  /* 0x0000000000017941 */ /* 0x000fea0003800000 */
.L_x_122:
        /* <DEDUP_REMOVED lines=10> */
.L_x_125:
[----:B------:R-:W-:Y:S05]  /*4460*/  BSYNC B1 ;  /* 0x0000000000017941 */ /* 0x000fea0003800000 */
.L_x_124:
        /* <DEDUP_REMOVED lines=9> */
.L_x_127:
[----:B------:R-:W-:Y:S05]  /*4500*/  BSYNC B1 ;  /* 0x0000000000017941 */ /* 0x000fea0003800000 */
.L_x_126:
        /* <DEDUP_REMOVED lines=9> */
.L_x_129:
[----:B------:R-:W-:Y:S05]  /*45a0*/  BSYNC B1 ;  /* 0x0000000000017941 */ /* 0x000fea0003800000 */
.L_x_128:
        /* <DEDUP_REMOVED lines=10> */
.L_x_131:
[----:B------:R-:W-:Y:S05]  /*4650*/  BSYNC B1 ;  /* 0x0000000000017941 */ /* 0x000fea0003800000 */
.L_x_130:
        /* <DEDUP_REMOVED lines=10> */
.L_x_133:
[----:B------:R-:W-:Y:S05]  /*4700*/  BSYNC B1 ;  /* 0x0000000000017941 */ /* 0x000fea0003800000 */
.L_x_132:
        /* <DEDUP_REMOVED lines=9> */
.L_x_135:
[----:B------:R-:W-:Y:S05]  /*47a0*/  BSYNC B1 ;  /* 0x0000000000017941 */ /* 0x000fea0003800000 */
.L_x_134:
        /* <DEDUP_REMOVED lines=9> */
.L_x_137:
[----:B------:R-:W-:Y:S05]  /*4840*/  BSYNC B1 ;  /* 0x0000000000017941 */ /* 0x000fea0003800000 */
.L_x_136:
        /* <DEDUP_REMOVED lines=10> */
.L_x_139:
[----:B------:R-:W-:Y:S05]  /*48f0*/  BSYNC B1 ;  /* 0x0000000000017941 */ /* 0x000fea0003800000 */
.L_x_138:
        /* <DEDUP_REMOVED lines=10> */
.L_x_141:
[----:B------:R-:W-:Y:S05]  /*49a0*/  BSYNC B1 ;  /* 0x0000000000017941 */ /* 0x000fea0003800000 */
.L_x_140:
        /* <DEDUP_REMOVED lines=9> */
.L_x_143:
[----:B------:R-:W-:Y:S05]  /*4a40*/  BSYNC B1 ;  /* 0x0000000000017941 */ /* 0x000fea0003800000 */
.L_x_142:
        /* <DEDUP_REMOVED lines=9> */
.L_x_145:
[----:B------:R-:W-:Y:S05]  /*4ae0*/  BSYNC B1 ;  /* 0x0000000000017941 */ /* 0x000fea0003800000 */
.L_x_144:
        /* <DEDUP_REMOVED lines=10> */
.L_x_147:
[----:B------:R-:W-:Y:S05]  /*4b90*/  BSYNC B1 ;  /* 0x0000000000017941 */ /* 0x000fea0003800000 */
.L_x_146:
        /* <DEDUP_REMOVED lines=10> */
.L_x_149:
[----:B------:R-:W-:Y:S05]  /*4c40*/  BSYNC B1 ;  /* 0x0000000000017941 */ /* 0x000fea0003800000 */
.L_x_148:
        /* <DEDUP_REMOVED lines=9> */
.L_x_151:
[----:B------:R-:W-:Y:S05]  /*4ce0*/  BSYNC B1 ;  /* 0x0000000000017941 */ /* 0x000fea0003800000 */
.L_x_150:
        /* <DEDUP_REMOVED lines=9> */
.L_x_153:
[----:B------:R-:W-:Y:S05]  /*4d80*/  BSYNC B1 ;  /* 0x0000000000017941 */ /* 0x000fea0003800000 */
.L_x_152:
        /* <DEDUP_REMOVED lines=10> */
.L_x_155:
[----:B------:R-:W-:Y:S05]  /*4e30*/  BSYNC B1 ;  /* 0x0000000000017941 */ /* 0x000fea0003800000 */
.L_x_154:
        /* <DEDUP_REMOVED lines=10> */
.L_x_157:
[----:B------:R-:W-:Y:S05]  /*4ee0*/  BSYNC B1 ;  /* 0x0000000000017941 */ /* 0x000fea0003800000 */
.L_x_156:
        /* <DEDUP_REMOVED lines=9> */
.L_x_159:
[----:B------:R-:W-:Y:S05]  /*4f80*/  BSYNC B1 ;  /* 0x0000000000017941 */ /* 0x000fea0003800000 */
.L_x_158:
        /* <DEDUP_REMOVED lines=9> */
.L_x_161:
[----:B------:R-:W-:Y:S05]  /*5020*/  BSYNC B1 ;  /* 0x0000000000017941 */ /* 0x000fea0003800000 */
.L_x_160:
        /* <DEDUP_REMOVED lines=10> */
.L_x_163:
[----:B------:R-:W-:Y:S05]  /*50d0*/  BSYNC B1 ;  /* 0x0000000000017941 */ /* 0x000fea0003800000 */
.L_x_162:
        /* <DEDUP_REMOVED lines=10> */
.L_x_165:
[----:B------:R-:W-:Y:S05]  /*5180*/  BSYNC B1 ;  /* 0x0000000000017941 */ /* 0x000fea0003800000 */
.L_x_164:
        /* <DEDUP_REMOVED lines=9> */
.L_x_167:
[----:B------:R-:W-:Y:S05]  /*5220*/  BSYNC B1 ;  /* 0x0000000000017941 */ /* 0x000fea0003800000 */
.L_x_166:
        /* <DEDUP_REMOVED lines=9> */
.L_x_169:
[----:B------:R-:W-:Y:S05]  /*52c0*/  BSYNC B1 ;  /* 0x0000000000017941 */ /* 0x000fea0003800000 */
.L_x_168:
        /* <DEDUP_REMOVED lines=10> */
.L_x_171:
[----:B------:R-:W-:Y:S05]  /*5370*/  BSYNC B1 ;  /* 0x0000000000017941 */ /* 0x000fea0003800000 */
.L_x_170:
        /* <DEDUP_REMOVED lines=10> */
.L_x_173:
[----:B------:R-:W-:Y:S05]  /*5420*/  BSYNC B1 ;  /* 0x0000000000017941 */ /* 0x000fea0003800000 */
.L_x_172:
        /* <DEDUP_REMOVED lines=9> */
.L_x_175:
[----:B------:R-:W-:Y:S05]  /*54c0*/  BSYNC B1 ;  /* 0x0000000000017941 */ /* 0x000fea0003800000 */
.L_x_174:
        /* <DEDUP_REMOVED lines=9> */
.L_x_177:
[----:B------:R-:W-:Y:S05]  /*5560*/  BSYNC B1 ;  /* 0x0000000000017941 */ /* 0x000fea0003800000 */
.L_x_176:
        /* <DEDUP_REMOVED lines=10> */
.L_x_179:
[----:B------:R-:W-:Y:S05]  /*5610*/  BSYNC B1 ;  /* 0x0000000000017941 */ /* 0x000fea0003800000 */
.L_x_178:
        /* <DEDUP_REMOVED lines=10> */
.L_x_181:
[----:B------:R-:W-:Y:S05]  /*56c0*/  BSYNC B1 ;  /* 0x0000000000017941 */ /* 0x000fea0003800000 */
.L_x_180:
        /* <DEDUP_REMOVED lines=9> */
.L_x_183:
[----:B------:R-:W-:Y:S05]  /*5760*/  BSYNC B1 ;  /* 0x0000000000017941 */ /* 0x000fea0003800000 */
.L_x_182:
        /* <DEDUP_REMOVED lines=9> */
.L_x_185:
[----:B------:R-:W-:Y:S05]  /*5800*/  BSYNC B1 ;  /* 0x0000000000017941 */ /* 0x000fea0003800000 */
.L_x_184:
        /* <DEDUP_REMOVED lines=10> */
.L_x_187:
[----:B------:R-:W-:Y:S05]  /*58b0*/  BSYNC B1 ;  /* 0x0000000000017941 */ /* 0x000fea0003800000 */
.L_x_186:
        /* <DEDUP_REMOVED lines=10> */
.L_x_189:
[----:B------:R-:W-:Y:S05]  /*5960*/  BSYNC B1 ;  /* 0x0000000000017941 */ /* 0x000fea0003800000 */
.L_x_188:
        /* <DEDUP_REMOVED lines=9> */
.L_x_191:
[----:B------:R-:W-:Y:S05]  /*5a00*/  BSYNC B1 ;  /* 0x0000000000017941 */ /* 0x000fea0003800000 */
.L_x_190:
        /* <DEDUP_REMOVED lines=9> */
.L_x_193:
[----:B------:R-:W-:Y:S05]  /*5aa0*/  BSYNC B1 ;  /* 0x0000000000017941 */ /* 0x000fea0003800000 */
.L_x_192:
        /* <DEDUP_REMOVED lines=10> */
.L_x_195:
[----:B------:R-:W-:Y:S05]  /*5b50*/  BSYNC B1 ;  /* 0x0000000000017941 */ /* 0x000fea0003800000 */
.L_x_194:
        /* <DEDUP_REMOVED lines=10> */
.L_x_197:
[----:B------:R-:W-:Y:S05]  /*5c00*/  BSYNC B1 ;  /* 0x0000000000017941 */ /* 0x000fea0003800000 */
.L_x_196:
        /* <DEDUP_REMOVED lines=9> */
.L_x_199:
[----:B------:R-:W-:Y:S05]  /*5ca0*/  BSYNC B1 ;  /* 0x0000000000017941 */ /* 0x000fea0003800000 */
.L_x_198:
        /* <DEDUP_REMOVED lines=9> */
.L_x_201:
[----:B------:R-:W-:Y:S05]  /*5d40*/  BSYNC B1 ;  /* 0x0000000000017941 */ /* 0x000fea0003800000 */
.L_x_200:
        /* <DEDUP_REMOVED lines=10> */
.L_x_203:
[----:B------:R-:W-:Y:S05]  /*5df0*/  BSYNC B1 ;  /* 0x0000000000017941 */ /* 0x000fea0003800000 */
.L_x_202:
        /* <DEDUP_REMOVED lines=10> */
.L_x_205:
[----:B------:R-:W-:Y:S05]  /*5ea0*/  BSYNC B1 ;  /* 0x0000000000017941 */ /* 0x000fea0003800000 */
.L_x_204:
        /* <DEDUP_REMOVED lines=9> */
.L_x_207:
[----:B------:R-:W-:Y:S05]  /*5f40*/  BSYNC B1 ;  /* 0x0000000000017941 */ /* 0x000fea0003800000 */
.L_x_206:
        /* <DEDUP_REMOVED lines=9> */
.L_x_209:
[----:B------:R-:W-:Y:S05]  /*5fe0*/  BSYNC B1 ;  /* 0x0000000000017941 */ /* 0x000fea0003800000 */
.L_x_208:
        /* <DEDUP_REMOVED lines=10> */
.L_x_211:
[----:B------:R-:W-:Y:S05]  /*6090*/  BSYNC B1 ;  /* 0x0000000000017941 */ /* 0x000fea0003800000 */
.L_x_210:
        /* <DEDUP_REMOVED lines=10> */
.L_x_213:
[----:B------:R-:W-:Y:S05]  /*6140*/  BSYNC B1 ;  /* 0x0000000000017941 */ /* 0x000fea0003800000 */
.L_x_212:
        /* <DEDUP_REMOVED lines=9> */
.L_x_215:
[----:B------:R-:W-:Y:S05]  /*61e0*/  BSYNC B1 ;  /* 0x0000000000017941 */ /* 0x000fea0003800000 */
.L_x_214:
        /* <DEDUP_REMOVED lines=9> */
.L_x_217:
[----:B------:R-:W-:Y:S05]  /*6280*/  BSYNC B1 ;  /* 0x0000000000017941 */ /* 0x000fea0003800000 */
.L_x_216:
        /* <DEDUP_REMOVED lines=10> */
.L_x_219:
[----:B------:R-:W-:Y:S05]  /*6330*/  BSYNC B1 ;  /* 0x0000000000017941 */ /* 0x000fea0003800000 */
.L_x_218:
        /* <DEDUP_REMOVED lines=10> */
.L_x_221:
[----:B------:R-:W-:Y:S05]  /*63e0*/  BSYNC B1 ;  /* 0x0000000000017941 */ /* 0x000fea0003800000 */
.L_x_220:
        /* <DEDUP_REMOVED lines=9> */
.L_x_223:
[----:B------:R-:W-:Y:S05]  /*6480*/  BSYNC B1 ;  /* 0x0000000000017941 */ /* 0x000fea0003800000 */
.L_x_222:
        /* <DEDUP_REMOVED lines=9> */
.L_x_225:
[----:B------:R-:W-:Y:S05]  /*6520*/  BSYNC B1 ;  /* 0x0000000000017941 */ /* 0x000fea0003800000 */
.L_x_224:
        /* <DEDUP_REMOVED lines=10> */
.L_x_227:
[----:B------:R-:W-:Y:S05]  /*65d0*/  BSYNC B1 ;  /* 0x0000000000017941 */ /* 0x000fea0003800000 */
.L_x_226:
        /* <DEDUP_REMOVED lines=10> */
.L_x_229:
[----:B------:R-:W-:Y:S05]  /*6680*/  BSYNC B1 ;  /* 0x0000000000017941 */ /* 0x000fea0003800000 */
.L_x_228:
        /* <DEDUP_REMOVED lines=9> */
.L_x_231:
[----:B------:R-:W-:Y:S05]  /*6720*/  BSYNC B1 ;  /* 0x0000000000017941 */ /* 0x000fea0003800000 */
.L_x_230:
        /* <DEDUP_REMOVED lines=9> */
.L_x_233:
[----:B------:R-:W-:Y:S05]  /*67c0*/  BSYNC B1 ;  /* 0x0000000000017941 */ /* 0x000fea0003800000 */
.L_x_232:
        /* <DEDUP_REMOVED lines=10> */
.L_x_235:
[----:B------:R-:W-:Y:S05]  /*6870*/  BSYNC B1 ;  /* 0x0000000000017941 */ /* 0x000fea0003800000 */
.L_x_234:
        /* <DEDUP_REMOVED lines=10> */
.L_x_237:
[----:B------:R-:W-:Y:S05]  /*6920*/  BSYNC B1 ;  /* 0x0000000000017941 */ /* 0x000fea0003800000 */
.L_x_236:
        /* <DEDUP_REMOVED lines=9> */
.L_x_239:
[----:B------:R-:W-:Y:S05]  /*69c0*/  BSYNC B1 ;  /* 0x0000000000017941 */ /* 0x000fea0003800000 */
.L_x_238:
        /* <DEDUP_REMOVED lines=9> */
.L_x_241:
[----:B------:R-:W-:Y:S05]  /*6a60*/  BSYNC B1 ;  /* 0x0000000000017941 */ /* 0x000fea0003800000 */
.L_x_240:
        /* <DEDUP_REMOVED lines=10> */
.L_x_243:
[----:B------:R-:W-:Y:S05]  /*6b10*/  BSYNC B1 ;  /* 0x0000000000017941 */ /* 0x000fea0003800000 */
.L_x_242:
        /* <DEDUP_REMOVED lines=10> */
.L_x_245:
[----:B------:R-:W-:Y:S05]  /*6bc0*/  BSYNC B1 ;  /* 0x0000000000017941 */ /* 0x000fea0003800000 */
.L_x_244:
        /* <DEDUP_REMOVED lines=9> */
.L_x_247:
[----:B------:R-:W-:Y:S05]  /*6c60*/  BSYNC B1 ;  /* 0x0000000000017941 */ /* 0x000fea0003800000 */
.L_x_246:
        /* <DEDUP_REMOVED lines=9> */
.L_x_249:
[----:B------:R-:W-:Y:S05]  /*6d00*/  BSYNC B1 ;  /* 0x0000000000017941 */ /* 0x000fea0003800000 */
.L_x_248:
        /* <DEDUP_REMOVED lines=10> */
.L_x_251:
[----:B------:R-:W-:Y:S05]  /*6db0*/  BSYNC B1 ;  /* 0x0000000000017941 */ /* 0x000fea0003800000 */
.L_x_250:
        /* <DEDUP_REMOVED lines=10> */
.L_x_253:
[----:B------:R-:W-:Y:S05]  /*6e60*/  BSYNC B1 ;  /* 0x0000000000017941 */ /* 0x000fea0003800000 */
.L_x_252:
        /* <DEDUP_REMOVED lines=9> */
.L_x_255:
[----:B------:R-:W-:Y:S05]  /*6f00*/  BSYNC B1 ;  /* 0x0000000000017941 */ /* 0x000fea0003800000 */
.L_x_254:
        /* <DEDUP_REMOVED lines=9> */
.L_x_257:
[----:B------:R-:W-:Y:S05]  /*6fa0*/  BSYNC B1 ;  /* 0x0000000000017941 */ /* 0x000fea0003800000 */
.L_x_256:
        /* <DEDUP_REMOVED lines=10> */
.L_x_259:
[----:B------:R-:W-:Y:S05]  /*7050*/  BSYNC B1 ;  /* 0x0000000000017941 */ /* 0x000fea0003800000 */
.L_x_258:
        /* <DEDUP_REMOVED lines=10> */
.L_x_261:
[----:B------:R-:W-:Y:S05]  /*7100*/  BSYNC B1 ;  /* 0x0000000000017941 */ /* 0x000fea0003800000 */
.L_x_260:
        /* <DEDUP_REMOVED lines=9> */
.L_x_263:
[----:B------:R-:W-:Y:S05]  /*71a0*/  BSYNC B1 ;  /* 0x0000000000017941 */ /* 0x000fea0003800000 */
.L_x_262:
        /* <DEDUP_REMOVED lines=9> */
.L_x_265:
[----:B------:R-:W-:Y:S05]  /*7240*/  BSYNC B1 ;  /* 0x0000000000017941 */ /* 0x000fea0003800000 */
.L_x_264:
        /* <DEDUP_REMOVED lines=10> */
.L_x_267:
[----:B------:R-:W-:Y:S05]  /*72f0*/  BSYNC B1 ;  /* 0x0000000000017941 */ /* 0x000fea0003800000 */
.L_x_266:
        /* <DEDUP_REMOVED lines=10> */
.L_x_269:
[----:B------:R-:W-:Y:S05]  /*73a0*/  BSYNC B1 ;  /* 0x0000000000017941 */ /* 0x000fea0003800000 */
.L_x_268:
        /* <DEDUP_REMOVED lines=9> */
.L_x_271:
[----:B------:R-:W-:Y:S05]  /*7440*/  BSYNC B1 ;  /* 0x0000000000017941 */ /* 0x000fea0003800000 */
.L_x_270:
        /* <DEDUP_REMOVED lines=9> */
.L_x_273:
[----:B------:R-:W-:Y:S05]  /*74e0*/  BSYNC B1 ;  /* 0x0000000000017941 */ /* 0x000fea0003800000 */
.L_x_272:
        /* <DEDUP_REMOVED lines=10> */
.L_x_275:
[----:B------:R-:W-:Y:S05]  /*7590*/  BSYNC B1 ;  /* 0x0000000000017941 */ /* 0x000fea0003800000 */
.L_x_274:
        /* <DEDUP_REMOVED lines=10> */
.L_x_277:
[----:B------:R-:W-:Y:S05]  /*7640*/  BSYNC B1 ;  /* 0x0000000000017941 */ /* 0x000fea0003800000 */
.L_x_276:
[----:B01--45:R-:W-:Y:S01]  /*7650*/  IMAD.U32 R6, R152, 0x10000, RZ ;  /* 0x0001000098067824 */ /* 0x033fe200078e00ff */
        /* <DEDUP_REMOVED lines=8> */
.L_x_279:
[----:B------:R-:W-:Y:S05]  /*76e0*/  BSYNC B1 ;  /* 0x0000000000017941 */ /* 0x000fea0003800000 */
.L_x_278:
[----:B0-2--5:R-:W-:Y:S01]  /*76f0*/  IMAD.U32 R4, R152, 0x10000, RZ ;  /* 0x0001000098047824 */ /* 0x025fe200078e00ff */
[----:B------:R-:W-:Y:S01]  /*7700*/  ISETP.GT.AND P0, PT, R0, 0x8, P0 ;  /* 0x000000080000780c */ /* 0x000fe20000704270 */
[----:B------:R-:W-:Y:S01]  /*7710*/  @P1 IMAD.MOV.U32 R5, RZ, RZ, R11 ;  /* 0x000000ffff051224 */ /* 0x000fe200078e000b */
[----:B------:R-:W-:Y:S01]  /*7720*/  BSSY B1, `(.L_x_280) ;  /* 0x0000008000017945 */ /* 0x000fe20003800000 */
[----:B------:R-:W-:Y:S01]  /*7730*/  FMUL R3, R4, R155 ;  /* 0x0000009b04037220 */ /* 0x000fe20000400000 */
[----:B------:R-:W-:-:S03]  /*7740*/  @P1 IMAD.MOV.U32 R4, RZ, RZ, R10 ;  /* 0x000000ffff041224 */ /* 0x000fc600078e000a */
[----:B------:R-:W-:-:S05]  /*7750*/  FFMA R3, R150, R154, R3 ;  /* 0x0000009a96037223 */ /* 0x000fca0000000003 */
[----:B------:R-:W-:-:S05]  /*7760*/  F2FP.BF16.F32.PACK_AB R3, RZ, R3 ;  /* 0x00000003ff03723e */ /* 0x000fca00000010ff */
[----:B------:R0:W-:Y:S01]  /*7770*/  @P1 STG.E.U16 desc[UR36][R4.64+0x1f0], R3 ;  /* 0x0001f00304001986 */ /* 0x0001e2000c101524 */
[----:B------:R-:W-:Y:S05]  /*7780*/  @!P0 BRA `(.L_x_281) ;  /* 0x0000000000048947 */ /* 0x000fea0003800000 */
[----:B------:R2:W5:Y:S02]  /*7790*/  LDG.E.LTC128B.U16 R152, desc[UR36][R8.64+0x1f2] ;  /* 0x0001f22408987981 */ /* 0x000564000c1e1520 */
.L_x_281:
[----:B------:R-:W-:Y:S05]  /*77a0*/  BSYNC B1 ;  /* 0x0000000000017941 */ /* 0x000fea0003800000 */
.L_x_280:
[----:B------:R-:W-:Y:S05]  /*77b0*/  @!P0 BRA `(.L_x_282) ;  /* 0x0000002400308947 */ /* 0x000fea0003800000 */
[----:B-----5:R-:W-:-:S04]  /*77c0*/  IMAD.U32 R152, R152, 0x10000, RZ ;  /* 0x0001000098987824 */ /* 0x020fc800078e00ff */
[----:B------:R-:W-:-:S04]  /*77d0*/  FMUL R152, R152, R155 ;  /* 0x0000009b98987220 */ /* 0x000fc80000400000 */
[----:B------:R-:W-:-:S05]  /*77e0*/  FFMA R152, R151, R154, R152 ;  /* 0x0000009a97987223 */ /* 0x000fca0000000098 */
[----:B------:R-:W-:-:S05]  /*77f0*/  F2FP.BF16.F32.PACK_AB R152, RZ, R152 ;  /* 0x00000098ff98723e */ /* 0x000fca00000010ff */
[----:B------:R4:W-:Y:S01]  /*7800*/  STG.E.U16 desc[UR36][R10.64+0x1f2], R152 ;  /* 0x0001f2980a007986 */ /* 0x0009e2000c101524 */
[----:B------:R-:W-:Y:S05]  /*7810*/  BRA `(.L_x_282) ;  /* 0x0000002400187947 */ /* 0x000fea0003800000 */
.L_x_29:
[----:B------:R-:W-:Y:S01]  /*7820*/  ISETP.GT.AND P0, PT, R3, 0x1, PT ;  /* 0x000000010300780c */ /* 0x000fe20003f04270 */
[----:B------:R-:W-:Y:S01]  /*7830*/  ULDC.64 UR4, c[0x0][0x5c0] ;  /* 0x0001700000047ab9 */ /* 0x000fe20000000a00 */
[-C--:B------:R-:W-:Y:S01]  /*7840*/  FMUL R24, R24, R154.reuse ;  /* 0x0000009a18187220 */ /* 0x080fe20000400000 */
[-C--:B------:R-:W-:Y:S01]  /*7850*/  FMUL R25, R25, R154.reuse ;  /* 0x0000009a19197220 */ /* 0x080fe20000400000 */
[----:B------:R-:W-:Y:S01]  /*7860*/  ISETP.GT.AND P3, PT, R0, RZ, P0 ;  /* 0x000000ff0000720c */ /* 0x000fe20000764270 */
[-C--:B------:R-:W-:Y:S01]  /*7870*/  FMUL R26, R26, R154.reuse ;  /* 0x0000009a1a1a7220 */ /* 0x080fe20000400000 */
[----:B------:R-:W-:Y:S01]  /*7880*/  LEA R4, P4, R160, UR4, 0x1 ;  /* 0x00000004a0047c11 */ /* 0x000fe2000f8808ff */
[----:B------:R-:W-:Y:S01]  /*7890*/  FMUL R27, R27, R154 ;  /* 0x0000009a1b1b7220 */ /* 0x000fe20000400000 */
[----:B------:R-:W-:Y:S01]  /*78a0*/  F2FP.BF16.F32.PACK_AB R24, RZ, R24 ;  /* 0x00000018ff18723e */ /* 0x000fe200000010ff */
[-C--:B------:R-:W-:Y:S01]  /*78b0*/  FMUL R28, R28, R154.reuse ;  /* 0x0000009a1c1c7220 */ /* 0x080fe20000400000 */
[----:B------:R-:W-:Y:S01]  /*78c0*/  LEA.HI.X R5, R160, UR5, R169, 0x1, P4 ;  /* 0x00000005a0057c11 */ /* 0x000fe2000a0f0ca9 */
[-C--:B------:R-:W-:Y:S01]  /*78d0*/  FMUL R29, R29, R154.reuse ;  /* 0x0000009a1d1d7220 */ /* 0x080fe20000400000 */
[----:B------:R-:W-:Y:S01]  /*78e0*/  F2FP.BF16.F32.PACK_AB R25, RZ, R25 ;  /* 0x00000019ff19723e */ /* 0x000fe200000010ff */
[-C--:B------:R-:W-:Y:S01]  /*78f0*/  FMUL R30, R30, R154.reuse ;  /* 0x0000009a1e1e7220 */ /* 0x080fe20000400000 */
[----:B------:R-:W-:Y:S01]  /*7900*/  SHF.L.U64.HI R11, R10, 0x4, R11 ;  /* 0x000000040a0b7819 */ /* 0x000fe2000001020b */
[----:B------:R-:W-:Y:S01]  /*7910*/  @P1 STG.E.U16 desc[UR36][R4.64], R24 ;  /* 0x0000001804001986 */ /* 0x000fe2000c101524 */
[----:B------:R-:W-:Y:S01]  /*7920*/  ISETP.GT.AND P1, PT, R3, 0x8, PT ;  /* 0x000000080300780c */ /* 0x000fe20003f24270 */
[----:B------:R-:W-:Y:S01]  /*7930*/  FMUL R31, R31, R154 ;  /* 0x0000009a1f1f7220 */ /* 0x000fe20000400000 */
[----:B------:R-:W-:Y:S01]  /*7940*/  ISETP.GT.AND P4, PT, R0, 0x8, P0 ;  /* 0x000000080000780c */ /* 0x000fe20000784270 */
[----:B------:R-:W-:Y:S01]  /*7950*/  @P3 STG.E.U16 desc[UR36][R4.64+0x2], R25 ;  /* 0x0000021904003986 */ /* 0x000fe2000c101524 */
[----:B------:R-:W-:Y:S01]  /*7960*/  LEA R6, P3, R10, R4, 0x4 ;  /* 0x000000040a067211 */ /* 0x000fe200078620ff */
[-C--:B------:R-:W-:Y:S01]  /*7970*/  FMUL R32, R32, R154.reuse ;  /* 0x0000009a20207220 */ /* 0x080fe20000400000 */
[C---:B------:R-:W-:Y:S01]  /*7980*/  ISETP.GT.AND P2, PT, R0.reuse, 0x8, P2 ;  /* 0x000000080000780c */ /* 0x040fe20001744270 */
[-C--:B------:R-:W-:Y:S01]  /*7990*/  FMUL R33, R33, R154.reuse ;  /* 0x0000009a21217220 */ /* 0x080fe20000400000 */
[----:B------:R-:W-:Y:S01]  /*79a0*/  ISETP.GT.AND P0, PT, R3, 0x9, PT ;  /* 0x000000090300780c */ /* 0x000fe20003f04270 */
[----:B------:R-:W-:Y:S01]  /*79b0*/  IMAD.X R7, R11, 0x1, R5, P3 ;  /* 0x000000010b077824 */ /* 0x000fe200018e0605 */
[----:B------:R-:W-:Y:S01]  /*79c0*/  ISETP.GT.AND P5, PT, R0, RZ, P1 ;  /* 0x000000ff0000720c */ /* 0x000fe20000fa4270 */
[-C--:B------:R-:W-:Y:S01]  /*79d0*/  FMUL R34, R34, R154.reuse ;  /* 0x0000009a22227220 */ /* 0x080fe20000400000 */
[----:B------:R-:W-:Y:S01]  /*79e0*/  ISETP.GT.AND P3, PT, R0, RZ, P0 ;  /* 0x000000ff0000720c */ /* 0x000fe20000764270 */
[----:B------:R-:W-:Y:S01]  /*79f0*/  FMUL R35, R35, R154 ;  /* 0x0000009a23237220 */ /* 0x000fe20000400000 */
[----:B------:R-:W-:Y:S01]  /*7a00*/  F2FP.BF16.F32.PACK_AB R26, RZ, R26 ;  /* 0x0000001aff1a723e */ /* 0x000fe200000010ff */
[-C--:B------:R-:W-:Y:S01]  /*7a10*/  FMUL R36, R36, R154.reuse ;  /* 0x0000009a24247220 */ /* 0x080fe20000400000 */
[----:B------:R-:W-:Y:S01]  /*7a20*/  F2FP.BF16.F32.PACK_AB R27, RZ, R27 ;  /* 0x0000001bff1b723e */ /* 0x000fe200000010ff */
[----:B------:R-:W-:Y:S01]  /*7a30*/  FMUL R37, R37, R154 ;  /* 0x0000009a25257220 */ /* 0x000fe20000400000 */
[----:B------:R-:W-:Y:S01]  /*7a40*/  F2FP.BF16.F32.PACK_AB R28, RZ, R28 ;  /* 0x0000001cff1c723e */ /* 0x000fe200000010ff */
[----:B------:R-:W-:Y:S01]  /*7a50*/  @P2 STG.E.U16 desc[UR36][R6.64], R26 ;  /* 0x0000001a06002986 */ /* 0x000fe2000c101524 */
[----:B------:R-:W-:Y:S01]  /*7a60*/  F2FP.BF16.F32.PACK_AB R29, RZ, R29 ;  /* 0x0000001dff1d723e */ /* 0x000fe200000010ff */
[-C--:B------:R-:W-:Y:S01]  /*7a70*/  FMUL R38, R38, R154.reuse ;  /* 0x0000009a26267220 */ /* 0x080fe20000400000 */
[C---:B------:R-:W-:Y:S01]  /*7a80*/  ISETP.GT.AND P2, PT, R0.reuse, 0x8, P1 ;  /* 0x000000080000780c */ /* 0x040fe20000f44270 */
[----:B------:R-:W-:Y:S01]  /*7a90*/  @P4 STG.E.U16 desc[UR36][R6.64+0x2], R27 ;  /* 0x0000021b06004986 */ /* 0x000fe2000c101524 */
[----:B------:R-:W-:Y:S01]  /*7aa0*/  ISETP.GT.AND P1, PT, R3, 0x10, PT ;  /* 0x000000100300780c */ /* 0x000fe20003f24270 */
[----:B------:R-:W-:Y:S01]  /*7ab0*/  FMUL R39, R39, R154 ;  /* 0x0000009a27277220 */ /* 0x000fe20000400000 */
[----:B------:R-:W-:Y:S01]  /*7ac0*/  F2FP.BF16.F32.PACK_AB R30, RZ, R30 ;  /* 0x0000001eff1e723e */ /* 0x000fe200000010ff */
[----:B------:R-:W-:Y:S01]  /*7ad0*/  @P5 STG.E.U16 desc[UR36][R4.64+0x10], R28 ;  /* 0x0000101c04005986 */ /* 0x000fe2000c101524 */
[----:B------:R-:W-:Y:S01]  /*7ae0*/  ISETP.GT.AND P4, PT, R0, RZ, P1 ;  /* 0x000000ff0000720c */ /* 0x000fe20000f84270 */
[-C--:B------:R-:W-:Y:S01]  /*7af0*/  FMUL R40, R40, R154.reuse ;  /* 0x0000009a28287220 */ /* 0x080fe20000400000 */
[----:B------:R-:W-:Y:S01]  /*7b00*/  F2FP.BF16.F32.PACK_AB R31, RZ, R31 ;  /* 0x0000001fff1f723e */ /* 0x000fe200000010ff */
[----:B------:R-:W-:Y:S01]  /*7b10*/  @P3 STG.E.U16 desc[UR36][R4.64+0x12], R29 ;  /* 0x0000121d04003986 */ /* 0x000fe2000c101524 */
[----:B------:R-:W-:Y:S01]  /*7b20*/  ISETP.GT.AND P3, PT, R0, 0x8, P0 ;  /* 0x000000080000780c */ /* 0x000fe20000764270 */
[----:B------:R-:W-:Y:S01]  /*7b30*/  FMUL R41, R41, R154 ;  /* 0x0000009a29297220 */ /* 0x000fe20000400000 */
[----:B------:R-:W-:Y:S01]  /*7b40*/  ISETP.GT.AND P0, PT, R3, 0x11, PT ;  /* 0x000000110300780c */ /* 0x000fe20003f04270 */
[----:B------:R-:W-:Y:S01]  /*7b50*/  @P2 STG.E.U16 desc[UR36][R6.64+0x10], R30 ;  /* 0x0000101e06002986 */ /* 0x000fe2000c101524 */
[----:B------:R-:W-:Y:S01]  /*7b60*/  F2FP.BF16.F32.PACK_AB R32, RZ, R32 ;  /* 0x00000020ff20723e */ /* 0x000fe200000010ff */
[-C--:B------:R-:W-:Y:S01]  /*7b70*/  FMUL R42, R42, R154.reuse ;  /* 0x0000009a2a2a7220 */ /* 0x080fe20000400000 */
[C---:B------:R-:W-:Y:S01]  /*7b80*/  ISETP.GT.AND P5, PT, R0.reuse, RZ, P0 ;  /* 0x000000ff0000720c */ /* 0x040fe200007a4270 */
[-C--:B------:R-:W-:Y:S01]  /*7b90*/  FMUL R43, R43, R154.reuse ;  /* 0x0000009a2b2b7220 */ /* 0x080fe20000400000 */
[----:B------:R-:W-:Y:S01]  /*7ba0*/  ISETP.GT.AND P2, PT, R0, 0x8, P1 ;  /* 0x000000080000780c */ /* 0x000fe20000f44270 */
[-C--:B------:R-:W-:Y:S01]  /*7bb0*/  FMUL R44, R44, R154.reuse ;  /* 0x0000009a2c2c7220 */ /* 0x080fe20000400000 */
[----:B------:R-:W-:Y:S01]  /*7bc0*/  ISETP.GT.AND P1, PT, R3, 0x18, PT ;  /* 0x000000180300780c */ /* 0x000fe20003f24270 */
[-C--:B------:R-:W-:Y:S01]  /*7bd0*/  FMUL R45, R45, R154.reuse ;  /* 0x0000009a2d2d7220 */ /* 0x080fe20000400000 */
[----:B------:R-:W-:Y:S01]  /*7be0*/  F2FP.BF16.F32.PACK_AB R33, RZ, R33 ;  /* 0x00000021ff21723e */ /* 0x000fe200000010ff */
[----:B------:R-:W-:Y:S01]  /*7bf0*/  @P3 STG.E.U16 desc[UR36][R6.64+0x12], R31 ;  /* 0x0000121f06003986 */ /* 0x000fe2000c101524 */
[----:B------:R-:W-:Y:S01]  /*7c00*/  ISETP.GT.AND P3, PT, R0, 0x8, P0 ;  /* 0x000000080000780c */ /* 0x000fe20000764270 */
[-C--:B------:R-:W-:Y:S01]  /*7c10*/  FMUL R46, R46, R154.reuse ;  /* 0x0000009a2e2e7220 */ /* 0x080fe20000400000 */
[----:B------:R-:W-:Y:S01]  /*7c20*/  ISETP.GT.AND P0, PT, R3, 0x19, PT ;  /* 0x000000190300780c */ /* 0x000fe20003f04270 */
[----:B------:R-:W-:Y:S01]  /*7c30*/  @P4 STG.E.U16 desc[UR36][R4.64+0x20], R32 ;  /* 0x0000202004004986 */ /* 0x000fe2000c101524 */
[C---:B------:R-:W-:Y:S01]  /*7c40*/  ISETP.GT.AND P4, PT, R0.reuse, RZ, P1 ;  /* 0x000000ff0000720c */ /* 0x040fe20000f84270 */
[----:B------:R-:W-:Y:S01]  /*7c50*/  FMUL R47, R47, R154 ;  /* 0x0000009a2f2f7220 */ /* 0x000fe20000400000 */
[----:B------:R-:W-:Y:S01]  /*7c60*/  F2FP.BF16.F32.PACK_AB R34, RZ, R34 ;  /* 0x00000022ff22723e */ /* 0x000fe200000010ff */
[----:B------:R-:W-:Y:S01]  /*7c70*/  @P5 STG.E.U16 desc[UR36][R4.64+0x22], R33 ;  /* 0x0000222104005986 */ /* 0x000fe2000c101524 */
[----:B------:R-:W-:Y:S01]  /*7c80*/  ISETP.GT.AND P5, PT, R0, RZ, P0 ;  /* 0x000000ff0000720c */ /* 0x000fe200007a4270 */
[----:B------:R-:W-:Y:S01]  /*7c90*/  FMUL R48, R48, R154 ;  /* 0x0000009a30307220 */ /* 0x000fe20000400000 */
[----:B------:R-:W-:Y:S01]  /*7ca0*/  F2FP.BF16.F32.PACK_AB R35, RZ, R35 ;  /* 0x00000023ff23723e */ /* 0x000fe200000010ff */
[----:B------:R-:W-:Y:S01]  /*7cb0*/  @P2 STG.E.U16 desc[UR36][R6.64+0x20], R34 ;  /* 0x0000202206002986 */ /* 0x000fe2000c101524 */
[----:B------:R-:W-:Y:S01]  /*7cc0*/  F2FP.BF16.F32.PACK_AB R36, RZ, R36 ;  /* 0x00000024ff24723e */ /* 0x000fe200000010ff */
[-C--:B------:R-:W-:Y:S01]  /*7cd0*/  FMUL R49, R49, R154.reuse ;  /* 0x0000009a31317220 */ /* 0x080fe20000400000 */
[----:B------:R-:W-:Y:S01]  /*7ce0*/  ISETP.GT.AND P2, PT, R0, 0x8, P1 ;  /* 0x000000080000780c */ /* 0x000fe20000f44270 */
[----:B------:R-:W-:Y:S01]  /*7cf0*/  @P3 STG.E.U16 desc[UR36][R6.64+0x22], R35 ;  /* 0x0000222306003986 */ /* 0x000fe2000c101524 */
[----:B------:R-:W-:Y:S01]  /*7d00*/  ISETP.GT.AND P1, PT, R3, 0x20, PT ;  /* 0x000000200300780c */ /* 0x000fe20003f24270 */
[-C--:B------:R-:W-:Y:S01]  /*7d10*/  FMUL R50, R50, R154.reuse ;  /* 0x0000009a32327220 */ /* 0x080fe20000400000 */
[----:B------:R-:W-:Y:S01]  /*7d20*/  F2FP.BF16.F32.PACK_AB R37, RZ, R37 ;  /* 0x00000025ff25723e */ /* 0x000fe200000010ff */
[----:B------:R-:W-:Y:S01]  /*7d30*/  @P4 STG.E.U16 desc[UR36][R4.64+0x30], R36 ;  /* 0x0000302404004986 */ /* 0x000fe2000c101524 */
[C---:B------:R-:W-:Y:S01]  /*7d40*/  ISETP.GT.AND P3, PT, R0.reuse, 0x8, P0 ;  /* 0x000000080000780c */ /* 0x040fe20000764270 */
[-C--:B------:R-:W-:Y:S01]  /*7d50*/  FMUL R51, R51, R154.reuse ;  /* 0x0000009a33337220 */ /* 0x080fe20000400000 */
[----:B------:R-:W-:Y:S01]  /*7d60*/  ISETP.GT.AND P0, PT, R3, 0x21, PT ;  /* 0x000000210300780c */ /* 0x000fe20003f04270 */
[----:B------:R-:W-:Y:S01]  /*7d70*/  @P5 STG.E.U16 desc[UR36][R4.64+0x32], R37 ;  /* 0x0000322504005986 */ /* 0x000fe2000c101524 */
[----:B------:R-:W-:Y:S01]  /*7d80*/  ISETP.GT.AND P4, PT, R0, RZ, P1 ;  /* 0x000000ff0000720c */ /* 0x000fe20000f84270 */
[----:B------:R-:W-:Y:S01]  /*7d90*/  FMUL R52, R52, R154 ;  /* 0x0000009a34347220 */ /* 0x000fe20000400000 */
[----:B------:R-:W-:Y:S01]  /*7da0*/  F2FP.BF16.F32.PACK_AB R38, RZ, R38 ;  /* 0x00000026ff26723e */ /* 0x000fe200000010ff */
[-C--:B------:R-:W-:Y:S01]  /*7db0*/  FMUL R53, R53, R154.reuse ;  /* 0x0000009a35357220 */ /* 0x080fe20000400000 */
        /* <DEDUP_REMOVED lines=325> */
[----:B------:R-:W-:Y:S01]  /*9210*/  FMUL R151, R151, R154 ;  /* 0x0000009a97977220 */ /* 0x000fe20000400000 */
[----:B------:R-:W-:Y:S01]  /*9220*/  ISETP.GT.AND P2, PT, R0, 0x8, P1 ;  /* 0x000000080000780c */ /* 0x000fe20000f44270 */
[----:B------:R-:W-:Y:S01]  /*9230*/  @P3 STG.E.U16 desc[UR36][R6.64+0x132], R103 ;  /* 0x0001326706003986 */ /* 0x000fe2000c101524 */
[----:B------:R-:W-:-:S02]  /*9240*/  ISETP.GT.AND P1, PT, R3, 0xa8, PT ;  /* 0x000000a80300780c */ /* 0x000fc40003f24270 */
[----:B------:R-:W-:Y:S01]  /*9250*/  F2FP.BF16.F32.PACK_AB R105, RZ, R105 ;  /* 0x00000069ff69723e */ /* 0x000fe200000010ff */
[----:B------:R-:W-:Y:S01]  /*9260*/  @P4 STG.E.U16 desc[UR36][R4.64+0x140], R104 ;  /* 0x0001406804004986 */ /* 0x000fe2000c101524 */
[C---:B------:R-:W-:Y:S02]  /*9270*/  ISETP.GT.AND P3, PT, R0.reuse, 0x8, P0 ;  /* 0x000000080000780c */ /* 0x040fe40000764270 */
[----:B------:R-:W-:Y:S01]  /*9280*/  ISETP.GT.AND P0, PT, R3, 0xa9, PT ;  /* 0x000000a90300780c */ /* 0x000fe20003f04270 */
[----:B------:R-:W-:Y:S01]  /*9290*/  @P5 STG.E.U16 desc[UR36][R4.64+0x142], R105 ;  /* 0x0001426904005986 */ /* 0x000fe2000c101524 */
[C---:B------:R-:W-:Y:S02]  /*92a0*/  ISETP.GT.AND P4, PT, R0.reuse, RZ, P1 ;  /* 0x000000ff0000720c */ /* 0x040fe40000f84270 */
[----:B------:R-:W-:Y:S02]  /*92b0*/  F2FP.BF16.F32.PACK_AB R106, RZ, R106 ;  /* 0x0000006aff6a723e */ /* 0x000fe400000010ff */
[----:B------:R-:W-:-:S02]  /*92c0*/  ISETP.GT.AND P5, PT, R0, RZ, P0 ;  /* 0x000000ff0000720c */ /* 0x000fc400007a4270 */
[----:B------:R-:W-:Y:S01]  /*92d0*/  F2FP.BF16.F32.PACK_AB R107, RZ, R107 ;  /* 0x0000006bff6b723e */ /* 0x000fe200000010ff */
[----:B------:R-:W-:Y:S01]  /*92e0*/  @P2 STG.E.U16 desc[UR36][R6.64+0x140], R106 ;  /* 0x0001406a06002986 */ /* 0x000fe2000c101524 */
[----:B------:R-:W-:Y:S02]  /*92f0*/  F2FP.BF16.F32.PACK_AB R108, RZ, R108 ;  /* 0x0000006cff6c723e */ /* 0x000fe400000010ff */
[C---:B------:R-:W-:Y:S01]  /*9300*/  ISETP.GT.AND P2, PT, R0.reuse, 0x8, P1 ;  /* 0x000000080000780c */ /* 0x040fe20000f44270 */
[----:B------:R-:W-:Y:S01]  /*9310*/  @P3 STG.E.U16 desc[UR36][R6.64+0x142], R107 ;  /* 0x0001426b06003986 */ /* 0x000fe2000c101524 */
[----:B------:R-:W-:Y:S02]  /*9320*/  ISETP.GT.AND P1, PT, R3, 0xb0, PT ;  /* 0x000000b00300780c */ /* 0x000fe40003f24270 */
[----:B------:R-:W-:Y:S01]  /*9330*/  F2FP.BF16.F32.PACK_AB R109, RZ, R109 ;  /* 0x0000006dff6d723e */ /* 0x000fe200000010ff */
[----:B------:R-:W-:Y:S01]  /*9340*/  @P4 STG.E.U16 desc[UR36][R4.64+0x150], R108 ;  /* 0x0001506c04004986 */ /* 0x000fe2000c101524 */
[----:B------:R-:W-:-:S02]  /*9350*/  ISETP.GT.AND P3, PT, R0, 0x8, P0 ;  /* 0x000000080000780c */ /* 0x000fc40000764270 */
[----:B------:R-:W-:Y:S01]  /*9360*/  ISETP.GT.AND P0, PT, R3, 0xb1, PT ;  /* 0x000000b10300780c */ /* 0x000fe20003f04270 */
[----:B------:R-:W-:Y:S01]  /*9370*/  @P5 STG.E.U16 desc[UR36][R4.64+0x152], R109 ;  /* 0x0001526d04005986 */ /* 0x000fe2000c101524 */
[C---:B------:R-:W-:Y:S02]  /*9380*/  ISETP.GT.AND P4, PT, R0.reuse, RZ, P1 ;  /* 0x000000ff0000720c */ /* 0x040fe40000f84270 */
[----:B------:R-:W-:Y:S02]  /*9390*/  F2FP.BF16.F32.PACK_AB R110, RZ, R110 ;  /* 0x0000006eff6e723e */ /* 0x000fe400000010ff */
[----:B------:R-:W-:Y:S02]  /*93a0*/  ISETP.GT.AND P5, PT, R0, RZ, P0 ;  /* 0x000000ff0000720c */ /* 0x000fe400007a4270 */
[----:B------:R-:W-:Y:S01]  /*93b0*/  F2FP.BF16.F32.PACK_AB R111, RZ, R111 ;  /* 0x0000006fff6f723e */ /* 0x000fe200000010ff */
[----:B------:R-:W-:Y:S01]  /*93c0*/  @P2 STG.E.U16 desc[UR36][R6.64+0x150], R110 ;  /* 0x0001506e06002986 */ /* 0x000fe2000c101524 */
[----:B------:R-:W-:-:S02]  /*93d0*/  F2FP.BF16.F32.PACK_AB R112, RZ, R112 ;  /* 0x00000070ff70723e */ /* 0x000fc400000010ff */
[C---:B------:R-:W-:Y:S01]  /*93e0*/  ISETP.GT.AND P2, PT, R0.reuse, 0x8, P1 ;  /* 0x000000080000780c */ /* 0x040fe20000f44270 */
[----:B------:R-:W-:Y:S01]  /*93f0*/  @P3 STG.E.U16 desc[UR36][R6.64+0x152], R111 ;  /* 0x0001526f06003986 */ /* 0x000fe2000c101524 */
[C---:B------:R-:W-:Y:S02]  /*9400*/  ISETP.GT.AND P1, PT, R3.reuse, 0xb8, PT ;  /* 0x000000b80300780c */ /* 0x040fe40003f24270 */
[----:B------:R-:W-:Y:S01]  /*9410*/  F2FP.BF16.F32.PACK_AB R113, RZ, R113 ;  /* 0x00000071ff71723e */ /* 0x000fe200000010ff */
[----:B------:R-:W-:Y:S01]  /*9420*/  @P4 STG.E.U16 desc[UR36][R4.64+0x160], R112 ;  /* 0x0001607004004986 */ /* 0x000fe2000c101524 */
[C---:B------:R-:W-:Y:S02]  /*9430*/  ISETP.GT.AND P3, PT, R0.reuse, 0x8, P0 ;  /* 0x000000080000780c */ /* 0x040fe40000764270 */
[----:B------:R-:W-:Y:S01]  /*9440*/  ISETP.GT.AND P0, PT, R3, 0xb9, PT ;  /* 0x000000b90300780c */ /* 0x000fe20003f04270 */
[----:B------:R-:W-:Y:S01]  /*9450*/  @P5 STG.E.U16 desc[UR36][R4.64+0x162], R113 ;  /* 0x0001627104005986 */ /* 0x000fe2000c101524 */
[----:B------:R-:W-:-:S02]  /*9460*/  ISETP.GT.AND P4, PT, R0, RZ, P1 ;  /* 0x000000ff0000720c */ /* 0x000fc40000f84270 */
[----:B------:R-:W-:Y:S02]  /*9470*/  F2FP.BF16.F32.PACK_AB R114, RZ, R114 ;  /* 0x00000072ff72723e */ /* 0x000fe400000010ff */
[C---:B------:R-:W-:Y:S02]  /*9480*/  ISETP.GT.AND P5, PT, R0.reuse, RZ, P0 ;  /* 0x000000ff0000720c */ /* 0x040fe400007a4270 */
[----:B------:R-:W-:Y:S01]  /*9490*/  F2FP.BF16.F32.PACK_AB R115, RZ, R115 ;  /* 0x00000073ff73723e */ /* 0x000fe200000010ff */
[----:B------:R-:W-:Y:S01]  /*94a0*/  @P2 STG.E.U16 desc[UR36][R6.64+0x160], R114 ;  /* 0x0001607206002986 */ /* 0x000fe2000c101524 */
[----:B------:R-:W-:Y:S02]  /*94b0*/  F2FP.BF16.F32.PACK_AB R116, RZ, R116 ;  /* 0x00000074ff74723e */ /* 0x000fe400000010ff */
        /* <DEDUP_REMOVED lines=65> */
[----:B------:R-:W-:Y:S02]  /*98d0*/  ISETP.GT.AND P5, PT, R0, RZ, P0 ;  /* 0x000000ff0000720c */ /* 0x000fe400007a4270 */
[----:B------:R-:W-:Y:S02]  /*98e0*/  F2FP.BF16.F32.PACK_AB R134, RZ, R134 ;  /* 0x00000086ff86723e */ /* 0x000fe400000010ff */
[----:B------:R-:W-:Y:S02]  /*98f0*/  F2FP.BF16.F32.PACK_AB R135, RZ, R135 ;  /* 0x00000087ff87723e */ /* 0x000fe400000010ff */
[----:B------:R-:W-:Y:S01]  /*9900*/  F2FP.BF16.F32.PACK_AB R136, RZ, R136 ;  /* 0x00000088ff88723e */ /* 0x000fe200000010ff */
[----:B------:R-:W-:Y:S01]  /*9910*/  @P2 STG.E.U16 desc[UR36][R6.64+0x1b0], R134 ;  /* 0x0001b08606002986 */ /* 0x000fe2000c101524 */
[----:B------:R-:W-:-:S02]  /*9920*/  F2FP.BF16.F32.PACK_AB R137, RZ, R137 ;  /* 0x00000089ff89723e */ /* 0x000fc400000010ff */
[C---:B------:R-:W-:Y:S01]  /*9930*/  ISETP.GT.AND P1, PT, R0.reuse, 0x8, P1 ;  /* 0x000000080000780c */ /* 0x040fe20000f24270 */
[----:B------:R-:W-:Y:S01]  /*9940*/  @P3 STG.E.U16 desc[UR36][R6.64+0x1b2], R135 ;  /* 0x0001b28706003986 */ /* 0x000fe2000c101524 */
[C---:B------:R-:W-:Y:S02]  /*9950*/  ISETP.GT.AND P2, PT, R0.reuse, 0x8, P0 ;  /* 0x000000080000780c */ /* 0x040fe40000744270 */
[C---:B------:R-:W-:Y:S01]  /*9960*/  ISETP.GT.AND P0, PT, R3.reuse, 0xe9, PT ;  /* 0x000000e90300780c */ /* 0x040fe20003f04270 */
[----:B------:R-:W-:Y:S01]  /*9970*/  @P4 STG.E.U16 desc[UR36][R4.64+0x1c0], R136 ;  /* 0x0001c08804004986 */ /* 0x000fe2000c101524 */
[----:B------:R-:W-:Y:S02]  /*9980*/  ISETP.GT.AND P4, PT, R3, 0xe8, PT ;  /* 0x000000e80300780c */ /* 0x000fe40003f84270 */
[----:B------:R-:W-:Y:S01]  /*9990*/  F2FP.BF16.F32.PACK_AB R138, RZ, R138 ;  /* 0x0000008aff8a723e */ /* 0x000fe200000010ff */
[----:B------:R-:W-:Y:S01]  /*99a0*/  @P5 STG.E.U16 desc[UR36][R4.64+0x1c2], R137 ;  /* 0x0001c28904005986 */ /* 0x000fe2000c101524 */
[----:B------:R-:W-:-:S02]  /*99b0*/  ISETP.GT.AND P5, PT, R0, RZ, P4 ;  /* 0x000000ff0000720c */ /* 0x000fc400027a4270 */
[----:B------:R-:W-:Y:S01]  /*99c0*/  F2FP.BF16.F32.PACK_AB R139, RZ, R139 ;  /* 0x0000008bff8b723e */ /* 0x000fe200000010ff */
[----:B------:R-:W-:Y:S01]  /*99d0*/  @P1 STG.E.U16 desc[UR36][R6.64+0x1c0], R138 ;  /* 0x0001c08a06001986 */ /* 0x000fe2000c101524 */
[----:B------:R-:W-:Y:S02]  /*99e0*/  F2FP.BF16.F32.PACK_AB R140, RZ, R140 ;  /* 0x0000008cff8c723e */ /* 0x000fe400000010ff */
[C---:B------:R-:W-:Y:S01]  /*99f0*/  ISETP.GT.AND P3, PT, R0.reuse, RZ, P0 ;  /* 0x000000ff0000720c */ /* 0x040fe20000764270 */
[----:B------:R-:W-:Y:S01]  /*9a00*/  @P2 STG.E.U16 desc[UR36][R6.64+0x1c2], R139 ;  /* 0x0001c28b06002986 */ /* 0x000fe2000c101524 */
[C---:B------:R-:W-:Y:S02]  /*9a10*/  ISETP.GT.AND P4, PT, R0.reuse, 0x8, P4 ;  /* 0x000000080000780c */ /* 0x040fe40002784270 */
[----:B------:R-:W-:Y:S02]  /*9a20*/  F2FP.BF16.F32.PACK_AB R141, RZ, R141 ;  /* 0x0000008dff8d723e */ /* 0x000fe400000010ff */
[----:B------:R-:W-:Y:S01]  /*9a30*/  F2FP.BF16.F32.PACK_AB R142, RZ, R142 ;  /* 0x0000008eff8e723e */ /* 0x000fe200000010ff */
[----:B------:R-:W-:Y:S01]  /*9a40*/  @P5 STG.E.U16 desc[UR36][R4.64+0x1d0], R140 ;  /* 0x0001d08c04005986 */ /* 0x000fe2000c101524 */
[----:B------:R-:W-:-:S02]  /*9a50*/  ISETP.GT.AND P5, PT, R0, 0x8, P0 ;  /* 0x000000080000780c */ /* 0x000fc400007a4270 */
[----:B------:R-:W-:Y:S02]  /*9a60*/  F2FP.BF16.F32.PACK_AB R143, RZ, R143 ;  /* 0x0000008fff8f723e */ /* 0x000fe400000010ff */
[C---:B------:R-:W-:Y:S01]  /*9a70*/  ISETP.GT.AND P0, PT, R3.reuse, 0xf1, PT ;  /* 0x000000f10300780c */ /* 0x040fe20003f04270 */
[----:B------:R-:W-:Y:S01]  /*9a80*/  @P3 STG.E.U16 desc[UR36][R4.64+0x1d2], R141 ;  /* 0x0001d28d04003986 */ /* 0x000fe2000c101524 */
[----:B------:R-:W-:Y:S02]  /*9a90*/  ISETP.GT.AND P3, PT, R3, 0xf0, PT ;  /* 0x000000f00300780c */ /* 0x000fe40003f64270 */
[----:B------:R-:W-:Y:S01]  /*9aa0*/  F2FP.BF16.F32.PACK_AB R144, RZ, R144 ;  /* 0x00000090ff90723e */ /* 0x000fe200000010ff */
[----:B------:R-:W-:Y:S01]  /*9ab0*/  @P4 STG.E.U16 desc[UR36][R6.64+0x1d0], R142 ;  /* 0x0001d08e06004986 */ /* 0x000fe2000c101524 */
[C---:B------:R-:W-:Y:S02]  /*9ac0*/  ISETP.GT.AND P4, PT, R0.reuse, RZ, P3 ;  /* 0x000000ff0000720c */ /* 0x040fe40001f84270 */
[----:B------:R-:W-:Y:S01]  /*9ad0*/  F2FP.BF16.F32.PACK_AB R145, RZ, R145 ;  /* 0x00000091ff91723e */ /* 0x000fe200000010ff */
[----:B------:R-:W-:Y:S01]  /*9ae0*/  @P5 STG.E.U16 desc[UR36][R6.64+0x1d2], R143 ;  /* 0x0001d28f06005986 */ /* 0x000fe2000c101524 */
[----:B------:R-:W-:-:S02]  /*9af0*/  ISETP.GT.AND P5, PT, R0, RZ, P0 ;  /* 0x000000ff0000720c */ /* 0x000fc400007a4270 */
[C---:B------:R-:W-:Y:S02]  /*9b00*/  ISETP.GT.AND P2, PT, R3.reuse, 0xf8, PT ;  /* 0x000000f80300780c */ /* 0x040fe40003f44270 */
[----:B------:R-:W-:Y:S02]  /*9b10*/  ISETP.GT.AND P1, PT, R3, 0xf9, PT ;  /* 0x000000f90300780c */ /* 0x000fe40003f24270 */
[C---:B------:R-:W-:Y:S02]  /*9b20*/  ISETP.GT.AND P3, PT, R0.reuse, 0x8, P3 ;  /* 0x000000080000780c */ /* 0x040fe40001f64270 */
[C---:B------:R-:W-:Y:S01]  /*9b30*/  ISETP.GT.AND P0, PT, R0.reuse, 0x8, P0 ;  /* 0x000000080000780c */ /* 0x040fe20000704270 */
[----:B------:R-:W-:Y:S01]  /*9b40*/  @P4 STG.E.U16 desc[UR36][R4.64+0x1e0], R144 ;  /* 0x0001e09004004986 */ /* 0x000fe2000c101524 */
[C---:B------:R-:W-:Y:S02]  /*9b50*/  ISETP.GT.AND P4, PT, R0.reuse, RZ, P1 ;  /* 0x000000ff0000720c */ /* 0x040fe40000f84270 */
[----:B------:R-:W-:Y:S01]  /*9b60*/  F2FP.BF16.F32.PACK_AB R146, RZ, R146 ;  /* 0x00000092ff92723e */ /* 0x000fe200000010ff */
[----:B------:R-:W-:Y:S01]  /*9b70*/  @P5 STG.E.U16 desc[UR36][R4.64+0x1e2], R145 ;  /* 0x0001e29104005986 */ /* 0x000fe2000c101524 */
[----:B------:R-:W-:-:S02]  /*9b80*/  ISETP.GT.AND P5, PT, R0, RZ, P2 ;  /* 0x000000ff0000720c */ /* 0x000fc400017a4270 */
[C---:B------:R-:W-:Y:S02]  /*9b90*/  ISETP.GT.AND P2, PT, R0.reuse, 0x8, P2 ;  /* 0x000000080000780c */ /* 0x040fe40001744270 */
[----:B------:R-:W-:Y:S01]  /*9ba0*/  F2FP.BF16.F32.PACK_AB R147, RZ, R147 ;  /* 0x00000093ff93723e */ /* 0x000fe200000010ff */
[----:B------:R-:W-:Y:S01]  /*9bb0*/  @P3 STG.E.U16 desc[UR36][R6.64+0x1e0], R146 ;  /* 0x0001e09206003986 */ /* 0x000fe2000c101524 */
[----:B------:R-:W-:Y:S02]  /*9bc0*/  ISETP.GT.AND P1, PT, R0, 0x8, P1 ;  /* 0x000000080000780c */ /* 0x000fe40000f24270 */
[----:B------:R-:W-:Y:S01]  /*9bd0*/  F2FP.BF16.F32.PACK_AB R148, RZ, R148 ;  /* 0x00000094ff94723e */ /* 0x000fe200000010ff */
[----:B------:R-:W-:Y:S01]  /*9be0*/  @P0 STG.E.U16 desc[UR36][R6.64+0x1e2], R147 ;  /* 0x0001e29306000986 */ /* 0x000fe2000c101524 */
[----:B------:R-:W-:Y:S02]  /*9bf0*/  F2FP.BF16.F32.PACK_AB R149, RZ, R149 ;  /* 0x00000095ff95723e */ /* 0x000fe400000010ff */
[----:B------:R-:W-:Y:S01]  /*9c00*/  F2FP.BF16.F32.PACK_AB R150, RZ, R150 ;  /* 0x00000096ff96723e */ /* 0x000fe200000010ff */
[----:B------:R-:W-:Y:S01]  /*9c10*/  @P5 STG.E.U16 desc[UR36][R4.64+0x1f0], R148 ;  /* 0x0001f09404005986 */ /* 0x000fe2000c101524 */
[----:B------:R-:W-:-:S03]  /*9c20*/  F2FP.BF16.F32.PACK_AB R151, RZ, R151 ;  /* 0x00000097ff97723e */ /* 0x000fc600000010ff */
[----:B------:R0:W-:Y:S02]  /*9c30*/  @P4 STG.E.U16 desc[UR36][R4.64+0x1f2], R149 ;  /* 0x0001f29504004986 */ /* 0x0001e4000c101524 */
[----:B0-----:R-:W-:Y:S02]  /*9c40*/  @P2 IMAD.MOV.U32 R4, RZ, RZ, R6 ;  /* 0x000000ffff042224 */ /* 0x001fe400078e0006 */
[----:B------:R-:W-:-:S05]  /*9c50*/  @P2 IMAD.MOV.U32 R5, RZ, RZ, R7 ;  /* 0x000000ffff052224 */ /* 0x000fca00078e0007 */
[----:B------:R0:W-:Y:S04]  /*9c60*/  @P2 STG.E.U16 desc[UR36][R4.64+0x1f0], R150 ;  /* 0x0001f09604002986 */ /* 0x0001e8000c101524 */
[----:B------:R0:W-:Y:S02]  /*9c70*/  @P1 STG.E.U16 desc[UR36][R6.64+0x1f2], R151 ;  /* 0x0001f29706001986 */ /* 0x0001e4000c101524 */
.L_x_282:
[----:B------:R-:W-:Y:S05]  /*9c80*/  BSYNC B0 ;  /* 0x0000000000007941 */ /* 0x000fea0003800000 */
.L_x_28:
[----:B------:R-:W-:Y:S01]  /*9c90*/  ULDC UR4, c[0x0][0xc] ;  /* 0x0000030000047ab9 */ /* 0x000fe20000000800 */
[----:B------:R-:W-:Y:S01]  /*9ca0*/  ULDC UR5, c[0x0][0x10] ;  /* 0x0000040000057ab9 */ /* 0x000fe20000000800 */
[----:B0-----:R-:W0:Y:S01]  /*9cb0*/  LDC R3, c[0x0][0x14] ;  /* 0x00000500ff037b82 */ /* 0x001e220000000800 */
[----:B------:R-:W-:Y:S01]  /*9cc0*/  UIMAD.WIDE.U32 UR4, UR4, UR5, URZ ;  /* 0x00000005040472a5 */ /* 0x000fe2000f8e003f */
[----:B------:R-:W-:Y:S01]  /*9cd0*/  PRMT R0, RZ, 0x7610, R0 ;  /* 0x00007610ff007816 */ /* 0x000fe20000000000 */
[----:B----45:R-:W-:Y:S02]  /*9ce0*/  IMAD.MOV.U32 R152, RZ, RZ, -0x1 ;  /* 0xffffffffff987424 */ /* 0x030fe400078e00ff */
[----:B------:R-:W-:Y:S02]  /*9cf0*/  IMAD.MOV.U32 R23, RZ, RZ, -0x1 ;  /* 0xffffffffff177424 */ /* 0x000fe400078e00ff */
[----:B0-----:R-:W-:-:S04]  /*9d00*/  IMAD.WIDE.U32 R16, R3, UR4, R16 ;  /* 0x0000000403107c25 */ /* 0x001fc8000f8e0010 */
[----:B------:R-:W-:Y:S01]  /*9d10*/  IMAD R3, R3, UR5, RZ ;  /* 0x0000000503037c24 */ /* 0x000fe2000f8e02ff */
[----:B------:R-:W-:Y:S02]  /*9d20*/  ULDC.64 UR4, c[0x0][0x650] ;  /* 0x0001940000047ab9 */ /* 0x000fe40000000a00 */
[----:B------:R-:W-:Y:S01]  /*9d30*/  ISETP.GE.U32.AND P0, PT, R16, UR4, PT ;  /* 0x0000000410007c0c */ /* 0x000fe2000bf06070 */
[----:B------:R-:W-:-:S05]  /*9d40*/  IMAD.IADD R17, R17, 0x1, R3 ;  /* 0x0000000111117824 */ /* 0x000fca00078e0203 */
[----:B------:R-:W-:-:S13]  /*9d50*/  ISETP.GE.U32.AND.EX P0, PT, R17, UR5, PT, P0 ;  /* 0x0000000511007c0c */ /* 0x000fda000bf06100 */
[----:B------:R-:W-:Y:S05]  /*9d60*/  @P0 BRA `(.L_x_283) ;  /* 0x0000000400640947 */ /* 0x000fea0003800000 */
[----:B------:R-:W0:Y:S01]  /*9d70*/  S2R R12, SR_CTAID.X ;  /* 0x00000000000c7919 */ /* 0x000e220000002500 */
[----:B------:R-:W4:Y:S01]  /*9d80*/  LDC.64 R10, c[0x0][0x628] ;  /* 0x00018a00ff0a7b82 */ /* 0x000f220000000a00 */
[----:B------:R-:W-:Y:S01]  /*9d90*/  ULDC UR4, c[0x0][0x150] ;  /* 0x0000540000047ab9 */ /* 0x000fe20000000800 */
[----:B-123--:R-:W-:Y:S01]  /*9da0*/  IMAD.MOV.U32 R8, RZ, RZ, R16 ;  /* 0x000000ffff087224 */ /* 0x00efe200078e0010 */
[----:B------:R-:W1:Y:S01]  /*9db0*/  S2R R24, SR_CTAID.Y ;  /* 0x0000000000187919 */ /* 0x000e620000002600 */
[----:B------:R-:W-:-:S04]  /*9dc0*/  IMAD.MOV.U32 R9, RZ, RZ, R17 ;  /* 0x000000ffff097224 */ /* 0x000fc800078e0011 */
[----:B------:R-:W2:Y:S08]  /*9dd0*/  LDC R21, c[0x0][0x144] ;  /* 0x00005100ff157b82 */ /* 0x000eb00000000800 */
[----:B------:R-:W3:Y:S08]  /*9de0*/  LDC R0, c[0x0][0x630] ;  /* 0x00018c00ff007b82 */ /* 0x000ef00000000800 */
[----:B------:R-:W1:Y:S01]  /*9df0*/  LDC.64 R14, c[0x0][0x620] ;  /* 0x00018800ff0e7b82 */ /* 0x000e620000000a00 */
[----:B----4-:R-:W-:-:S04]  /*9e00*/  ISETP.NE.U32.AND P0, PT, R10, RZ, PT ;  /* 0x000000ff0a00720c */ /* 0x010fc80003f05070 */
[----:B------:R-:W-:Y:S02]  /*9e10*/  ISETP.NE.AND.EX P0, PT, R11, RZ, PT, P0 ;  /* 0x000000ff0b00720c */ /* 0x000fe40003f05300 */
[----:B0-----:R-:W-:-:S05]  /*9e20*/  I2FP.F32.U32 R3, R12 ;  /* 0x0000000c00037245 */ /* 0x001fca0000201000 */
[----:B------:R-:W-:-:S04]  /*9e30*/  FMUL R3, R3, UR4 ;  /* 0x0000000403037c20 */ /* 0x000fc80008400000 */
[----:B------:R0:W4:Y:S02]  /*9e40*/  F2I.U32.TRUNC.NTZ R20, R3 ;  /* 0x0000000300147305 */ /* 0x000124000020f000 */
[----:B--23--:R-:W-:Y:S05]  /*9e50*/  @!P0 BRA `(.L_x_284) ;  /* 0x0000000000288947 */ /* 0x00cfea0003800000 */
[----:B0-----:R-:W0:Y:S02]  /*9e60*/  LDC R3, c[0x0][0x634] ;  /* 0x00018d00ff037b82 */ /* 0x001e240000000800 */
        /* <DEDUP_REMOVED lines=9> */
.L_x_284:
[----:B------:R-:W2:Y:S01]  /*9f00*/  LDC.64 R30, c[0x0][0x640] ;  /* 0x00019000ff1e7b82 */ /* 0x000ea20000000a00 */
[-CC-:B------:R-:W-:Y:S01]  /*9f10*/  SHF.R.U64 R23, R8, R0.reuse, R9.reuse ;  /* 0x0000000008177219 */ /* 0x180fe20000001209 */
[----:B----4-:R-:W-:Y:S01]  /*9f20*/  IMAD.MOV R20, RZ, RZ, -R20 ;  /* 0x000000ffff147224 */ /* 0x010fe200078e0a14 */
[----:B------:R-:W-:Y:S01]  /*9f30*/  SHF.R.U32.HI R0, RZ, R0, R9 ;  /* 0x00000000ff007219 */ /* 0x000fe20000011609 */
[----:B------:R-:W-:Y:S01]  /*9f40*/  ULDC UR4, c[0x0][0x154] ;  /* 0x0000550000047ab9 */ /* 0x000fe20000000800 */
[----:B0-----:R-:W-:Y:S01]  /*9f50*/  IADD3 R3, P0, RZ, -R23, RZ ;  /* 0x80000017ff037210 */ /* 0x001fe20007f1e0ff */
[----:B------:R-:W-:Y:S02]  /*9f60*/  IMAD R26, R21, R20, R12 ;  /* 0x00000014151a7224 */ /* 0x000fe400078e020c */
[----:B------:R-:W0:Y:S01]  /*9f70*/  LDC R6, c[0x0][0x618] ;  /* 0x00018600ff067b82 */ /* 0x000e220000000800 */
[----:B------:R-:W-:Y:S02]  /*9f80*/  IMAD.MOV.U32 R7, RZ, RZ, 0x1 ;  /* 0x00000001ff077424 */ /* 0x000fe400078e00ff */
[----:B------:R-:W-:-:S04]  /*9f90*/  IMAD.X R5, RZ, RZ, ~R0, P0 ;  /* 0x000000ffff057224 */ /* 0x000fc800000e0e00 */
[-C--:B-1----:R-:W-:Y:S01]  /*9fa0*/  IMAD R0, R5, R14.reuse, RZ ;  /* 0x0000000e05007224 */ /* 0x082fe200078e02ff */
[----:B------:R-:W1:Y:S01]  /*9fb0*/  LDC R8, c[0x0][0x608] ;  /* 0x00018200ff087b82 */ /* 0x000e620000000800 */
[----:B------:R-:W-:-:S04]  /*9fc0*/  IMAD.WIDE.U32 R4, R3, R14, R16 ;  /* 0x0000000e03047225 */ /* 0x000fc800078e0010 */
[----:B------:R-:W-:Y:S01]  /*9fd0*/  IMAD R3, R3, R15, R0 ;  /* 0x0000000f03037224 */ /* 0x000fe200078e0200 */
[----:B------:R-:W-:Y:S02]  /*9fe0*/  I2FP.F32.U32 R0, R24 ;  /* 0x0000001800007245 */ /* 0x000fe40000201000 */
[----:B------:R-:W3:Y:S01]  /*9ff0*/  LDC R28, c[0x0][0x658] ;  /* 0x00019600ff1c7b82 */ /* 0x000ee20000000800 */
[----:B------:R-:W-:Y:S01]  /*a000*/  IMAD.IADD R3, R5, 0x1, R3 ;  /* 0x0000000105037824 */ /* 0x000fe200078e0203 */
[----:B--2---:R-:W-:Y:S01]  /*a010*/  ISETP.NE.U32.AND P0, PT, R30, RZ, PT ;  /* 0x000000ff1e00720c */ /* 0x004fe20003f05070 */
[----:B------:R-:W-:Y:S01]  /*a020*/  FMUL R0, R0, UR4 ;  /* 0x0000000400007c20 */ /* 0x000fe20008400000 */
[----:B------:R-:W-:Y:S02]  /*a030*/  IMAD.MOV.U32 R5, RZ, RZ, -0x1 ;  /* 0xffffffffff057424 */ /* 0x000fe400078e00ff */
[----:B------:R-:W-:Y:S01]  /*a040*/  ISETP.NE.AND.EX P0, PT, R31, RZ, PT, P0 ;  /* 0x000000ff1f00720c */ /* 0x000fe20003f05300 */
[----:B------:R2:W4:Y:S01]  /*a050*/  F2I.U32.TRUNC.NTZ R13, R0 ;  /* 0x00000000000d7305 */ /* 0x000522000020f000 */
[----:B------:R-:W2:Y:S01]  /*a060*/  LDC R15, c[0x0][0x148] ;  /* 0x00005200ff0f7b82 */ /* 0x000ea20000000800 */
[----:B0-----:R-:W-:-:S02]  /*a070*/  SHF.R.U64 R12, R4, R6, R3 ;  /* 0x00000006040c7219 */ /* 0x001fc40000001203 */
[----:B------:R-:W-:-:S05]  /*a080*/  SHF.R.U32.HI R3, RZ, R6, R3 ;  /* 0x00000006ff037219 */ /* 0x000fca0000011603 */
[----:B------:R-:W0:Y:S01]  /*a090*/  LDC R20, c[0x0][0x600] ;  /* 0x00018000ff147b82 */ /* 0x000e220000000800 */
[-CC-:B-1----:R-:W-:Y:S02]  /*a0a0*/  SHF.R.U64 R10, R12, R8.reuse, R3.reuse ;  /* 0x000000080c0a7219 */ /* 0x182fe40000001203 */
[----:B------:R-:W-:-:S05]  /*a0b0*/  SHF.R.U32.HI R3, RZ, R8, R3 ;  /* 0x00000008ff037219 */ /* 0x000fca0000011603 */
[----:B------:R-:W1:Y:S01]  /*a0c0*/  LDC R21, c[0x0][0x648] ;  /* 0x00019200ff157b82 */ /* 0x000e620000000800 */
[-C--:B---3--:R-:W-:Y:S02]  /*a0d0*/  SHF.L.U32 R4, R5, R28.reuse, RZ ;  /* 0x0000001c05047219 */ /* 0x088fe400000006ff */
[-CC-:B------:R-:W-:Y:S02]  /*a0e0*/  SHF.R.U64 R14, R10, R28.reuse, R3.reuse ;  /* 0x0000001c0a0e7219 */ /* 0x180fe40000001203 */
[----:B------:R-:W-:Y:S02]  /*a0f0*/  SHF.R.U32.HI R5, RZ, R28, R3 ;  /* 0x0000001cff057219 */ /* 0x000fe40000011603 */
[----:B------:R-:W-:Y:S01]  /*a100*/  LOP3.LUT R153, RZ, R4, RZ, 0x33, !PT ;  /* 0x00000004ff997212 */ /* 0x000fe200078e33ff */
[----:B------:R-:W3:Y:S01]  /*a110*/  LDC R25, c[0x0][0x638] ;  /* 0x00018e00ff197b82 */ /* 0x000ee20000000800 */
[----:B------:R-:W-:Y:S01]  /*a120*/  SHF.L.U32 R28, R7, R28, RZ ;  /* 0x0000001c071c7219 */ /* 0x000fe200000006ff */
[----:B------:R-:W-:-:S06]  /*a130*/  IMAD.MOV.U32 R4, RZ, RZ, R14 ;  /* 0x000000ffff047224 */ /* 0x000fcc00078e000e */
[----:B------:R-:W0:Y:S01]  /*a140*/  LDC R27, c[0x0][0x610] ;  /* 0x00018400ff1b7b82 */ /* 0x000e220000000800 */
[----:B----4-:R-:W-:Y:S05]  /*a150*/  @!P0 BRA `(.L_x_285) ;  /* 0x0000000000288947 */ /* 0x010fea0003800000 */
[----:B------:R-:W4:Y:S02]  /*a160*/  LDC R3, c[0x0][0x64c] ;  /* 0x00019300ff037b82 */ /* 0x000f240000000800 */
[----:B----4-:R-:W-:-:S05]  /*a170*/  IADD3 R3, P0, R14, R3, RZ ;  /* 0x000000030e037210 */ /* 0x010fca0007f1e0ff */
        /* <DEDUP_REMOVED lines=8> */
.L_x_285:
[----:B------:R-:W-:Y:S01]  /*a200*/  ISETP.NE.AND P0, PT, R2, 0x1, PT ;  /* 0x000000010200780c */ /* 0x000fe20003f05270 */
[----:B------:R-:W-:Y:S01]  /*a210*/  IMAD.MOV R13, RZ, RZ, -R13 ;  /* 0x000000ffff0d7224 */ /* 0x000fe200078e0a0d */
[----:B-12---:R-:W-:Y:S01]  /*a220*/  SHF.R.U64 R0, R4, R21, R5 ;  /* 0x0000001504007219 */ /* 0x006fe20000001205 */
[----:B0-----:R-:W-:Y:S01]  /*a230*/  VIADD R5, R20, 0xffffffff ;  /* 0xffffffff14057836 */ /* 0x001fe20000000000 */
[----:B------:R-:W-:-:S03]  /*a240*/  LOP3.LUT R153, R10, R153, RZ, 0xc0, !PT ;  /* 0x000000990a997212 */ /* 0x000fc600078ec0ff */
[----:B------:R-:W-:Y:S01]  /*a250*/  IMAD.MOV R3, RZ, RZ, -R0 ;  /* 0x000000ffff037224 */ /* 0x000fe200078e0a00 */
[----:B------:R-:W-:Y:S01]  /*a260*/  LOP3.LUT R5, R12, R5, RZ, 0xc0, !PT ;  /* 0x000000050c057212 */ /* 0x000fe200078ec0ff */
[----:B------:R-:W-:Y:S02]  /*a270*/  IMAD R153, R28, R0, R153 ;  /* 0x000000001c997224 */ /* 0x000fe400078e0299 */
[----:B---3--:R-:W-:Y:S02]  /*a280*/  IMAD R0, R3, R25, R14 ;  /* 0x0000001903007224 */ /* 0x008fe400078e020e */
[----:B------:R-:W-:Y:S02]  /*a290*/  @P0 IMAD R26, R15, R13, R24 ;  /* 0x0000000d0f1a0224 */ /* 0x000fe400078e0218 */
[----:B------:R-:W-:Y:S02]  /*a2a0*/  IMAD R4, R0, R20, R5 ;  /* 0x0000001400047224 */ /* 0x000fe400078e0205 */
[----:B------:R-:W-:-:S02]  /*a2b0*/  IMAD R153, R153, R27, R26 ;  /* 0x0000001b99997224 */ /* 0x000fc400078e021a */
[----:B------:R-:W-:-:S03]  /*a2c0*/  IMAD.MOV.U32 R3, RZ, RZ, 0x1 ;  /* 0x00000001ff037424 */ /* 0x000fc600078e00ff */
[----:B------:R-:W-:Y:S02]  /*a2d0*/  SEL R152, R4, R153, !P0 ;  /* 0x0000009904987207 */ /* 0x000fe40004000000 */
[----:B------:R-:W-:Y:S02]  /*a2e0*/  PRMT R0, R3, 0x7610, R0 ;  /* 0x0000761003007816 */ /* 0x000fe40000000000 */
[----:B------:R-:W-:-:S07]  /*a2f0*/  SEL R153, R153, R4, !P0 ;  /* 0x0000000499997207 */ /* 0x000fce0004000000 */
.L_x_283:
[----:B------:R-:W-:-:S13]  /*a300*/  LOP3.LUT P0, RZ, R0, 0xff, RZ, 0xc0, !PT ;  /* 0x000000ff00ff7812 */ /* 0x000fda000780c0ff */
[----:B------:R-:W-:Y:S05]  /*a310*/  @P0 BRA `(.L_x_286) ;  /* 0xffffff6800f40947 */ /* 0x000fea000383ffff */
[----:B------:R-:W-:Y:S05]  /*a320*/  EXIT ;  /* 0x000000000000794d */ /* 0x000fea0003800000 */
.L_x_3:
[----:B0-----:R-:W-:Y:S01]  /*a330*/  ULDC.64 UR4, c[0x0][0x650] ;  /* 0x0001940000047ab9 */ /* 0x001fe20000000a00 */
        /* <DEDUP_REMOVED lines=25> */
.L_x_288:
[--C-:B------:R-:W-:Y:S01]  /*a4d0*/  SHF.R.U64 R12, R10, R14, R11.reuse ;  /* 0x0000000e0a0c7219 */ /* 0x100fe2000000120b */
[----:B------:R-:W0:Y:S01]  /*a4e0*/  LDC R22, c[0x0][0x618] ;  /* 0x00018600ff167b82 */ /* 0x000e220000000800 */
[----:B------:R-:W-:Y:S01]  /*a4f0*/  I2FP.F32.U32 R6, R4 ;  /* 0x0000000400067245 */ /* 0x000fe20000201000 */
[----:B------:R-:W-:Y:S01]  /*a500*/  ULDC UR4, c[0x0][0x150] ;  /* 0x0000540000047ab9 */ /* 0x000fe20000000800 */
[----:B------:R-:W-:Y:S02]  /*a510*/  SHF.R.U32.HI R5, RZ, R14, R11 ;  /* 0x0000000eff057219 */ /* 0x000fe4000001160b */
[----:B------:R-:W-:Y:S01]  /*a520*/  IADD3 R9, P0, RZ, -R12, RZ ;  /* 0x8000000cff097210 */ /* 0x000fe20007f1e0ff */
[----:B------:R-:W-:Y:S01]  /*a530*/  FMUL R11, R6, UR4 ;  /* 0x00000004060b7c20 */ /* 0x000fe20008400000 */
[----:B------:R-:W-:Y:S01]  /*a540*/  ULDC UR4, c[0x0][0x154] ;  /* 0x0000550000047ab9 */ /* 0x000fe20000000800 */
[----:B------:R-:W1:Y:S02]  /*a550*/  LDC.64 R24, c[0x0][0x640] ;  /* 0x00019000ff187b82 */ /* 0x000e640000000a00 */
[----:B------:R-:W-:-:S02]  /*a560*/  IMAD.X R5, RZ, RZ, ~R5, P0 ;  /* 0x000000ffff057224 */ /* 0x000fc400000e0e05 */
[----:B------:R-:W2:Y:S01]  /*a570*/  F2I.U32.TRUNC.NTZ R11, R11 ;  /* 0x0000000b000b7305 */ /* 0x000ea2000020f000 */
[----:B------:R-:W-:-:S03]  /*a580*/  IMAD.WIDE.U32 R6, R9, R20, R16 ;  /* 0x0000001409067225 */ /* 0x000fc600078e0010 */
[----:B------:R-:W3:Y:S01]  /*a590*/  LDC R13, c[0x0][0x144] ;  /* 0x00005100ff0d7b82 */ /* 0x000ee20000000800 */
[----:B------:R-:W-:-:S04]  /*a5a0*/  IMAD R8, R5, R20, RZ ;  /* 0x0000001405087224 */ /* 0x000fc800078e02ff */
[----:B------:R-:W-:Y:S02]  /*a5b0*/  IMAD R5, R9, R21, R8 ;  /* 0x0000001509057224 */ /* 0x000fe400078e0208 */
[----:B------:R-:W-:Y:S01]  /*a5c0*/  IMAD.MOV.U32 R8, RZ, RZ, -0x1 ;  /* 0xffffffffff087424 */ /* 0x000fe200078e00ff */
[----:B------:R-:W4:Y:S01]  /*a5d0*/  LDC R14, c[0x0][0x608] ;  /* 0x00018200ff0e7b82 */ /* 0x000f220000000800 */
[----:B------:R-:W-:Y:S01]  /*a5e0*/  IMAD.IADD R5, R7, 0x1, R5 ;  /* 0x0000000107057824 */ /* 0x000fe200078e0205 */
[----:B------:R-:W-:-:S04]  /*a5f0*/  I2FP.F32.U32 R7, R3 ;  /* 0x0000000300077245 */ /* 0x000fc80000201000 */
[-C--:B0-----:R-:W-:Y:S01]  /*a600*/  SHF.R.U64 R10, R6, R22.reuse, R5 ;  /* 0x00000016060a7219 */ /* 0x081fe20000001205 */
[----:B--2---:R-:W-:Y:S01]  /*a610*/  IMAD.MOV R6, RZ, RZ, -R11 ;  /* 0x000000ffff067224 */ /* 0x004fe200078e0a0b */
[----:B------:R-:W0:Y:S01]  /*a620*/  LDC R9, c[0x0][0x658] ;  /* 0x00019600ff097b82 */ /* 0x000e220000000800 */
[----:B-1----:R-:W-:Y:S01]  /*a630*/  ISETP.NE.U32.AND P0, PT, R24, RZ, PT ;  /* 0x000000ff1800720c */ /* 0x002fe20003f05070 */
[----:B------:R-:W-:Y:S01]  /*a640*/  FMUL R7, R7, UR4 ;  /* 0x0000000407077c20 */ /* 0x000fe20008400000 */
[----:B------:R-:W-:Y:S02]  /*a650*/  SHF.R.U32.HI R5, RZ, R22, R5 ;  /* 0x00000016ff057219 */ /* 0x000fe40000011605 */
[----:B------:R-:W-:-:S03]  /*a660*/  ISETP.NE.AND.EX P0, PT, R25, RZ, PT, P0 ;  /* 0x000000ff1900720c */ /* 0x000fc60003f05300 */
[----:B------:R-:W1:Y:S01]  /*a670*/  LDC R20, c[0x0][0x148] ;  /* 0x00005200ff147b82 */ /* 0x000e620000000800 */
[----:B---3--:R-:W-:Y:S02]  /*a680*/  IMAD R23, R13, R6, R4 ;  /* 0x000000060d177224 */ /* 0x008fe400078e0204 */
[----:B------:R-:W-:-:S05]  /*a690*/  IMAD.MOV.U32 R6, RZ, RZ, 0x1 ;  /* 0x00000001ff067424 */ /* 0x000fca00078e00ff */
[----:B------:R-:W2:Y:S01]  /*a6a0*/  LDC R21, c[0x0][0x600] ;  /* 0x00018000ff157b82 */ /* 0x000ea20000000800 */
[-CC-:B----4-:R-:W-:Y:S02]  /*a6b0*/  SHF.R.U64 R13, R10, R14.reuse, R5.reuse ;  /* 0x0000000e0a0d7219 */ /* 0x190fe40000001205 */
[----:B------:R-:W-:Y:S02]  /*a6c0*/  SHF.R.U32.HI R4, RZ, R14, R5 ;  /* 0x0000000eff047219 */ /* 0x000fe40000011605 */
[----:B------:R3:W4:Y:S03]  /*a6d0*/  F2I.U32.TRUNC.NTZ R14, R7 ;  /* 0x00000007000e7305 */ /* 0x000726000020f000 */
[----:B------:R-:W1:Y:S01]  /*a6e0*/  LDC R26, c[0x0][0x648] ;  /* 0x00019200ff1a7b82 */ /* 0x000e620000000800 */
[-C--:B0-----:R-:W-:Y:S02]  /*a6f0*/  SHF.R.U64 R15, R13, R9.reuse, R4 ;  /* 0x000000090d0f7219 */ /* 0x081fe40000001204 */
[----:B------:R-:W-:-:S02]  /*a700*/  SHF.L.U32 R8, R8, R9, RZ ;  /* 0x0000000908087219 */ /* 0x000fc400000006ff */
[-C--:B------:R-:W-:Y:S01]  /*a710*/  SHF.R.U32.HI R5, RZ, R9.reuse, R4 ;  /* 0x00000009ff057219 */ /* 0x080fe20000011604 */
[----:B------:R-:W-:Y:S01]  /*a720*/  IMAD.MOV.U32 R4, RZ, RZ, R15 ;  /* 0x000000ffff047224 */ /* 0x000fe200078e000f */
[----:B------:R-:W-:Y:S01]  /*a730*/  SHF.L.U32 R22, R6, R9, RZ ;  /* 0x0000000906167219 */ /* 0x000fe200000006ff */
[----:B------:R-:W0:Y:S01]  /*a740*/  LDC R27, c[0x0][0x638] ;  /* 0x00018e00ff1b7b82 */ /* 0x000e220000000800 */
[----:B------:R-:W-:-:S07]  /*a750*/  LOP3.LUT R28, RZ, R8, RZ, 0x33, !PT ;  /* 0x00000008ff1c7212 */ /* 0x000fce00078e33ff */
        /* <DEDUP_REMOVED lines=12> */
.L_x_289:
[----:B------:R-:W-:Y:S01]  /*a820*/  ISETP.NE.AND P0, PT, R2, 0x1, PT ;  /* 0x000000010200780c */ /* 0x000fe20003f05270 */
[----:B--2---:R-:W-:Y:S01]  /*a830*/  VIADD R7, R21, 0xffffffff ;  /* 0xffffffff15077836 */ /* 0x004fe20000000000 */
[----:B-1----:R-:W-:Y:S01]  /*a840*/  SHF.R.U64 R5, R4, R26, R5 ;  /* 0x0000001a04057219 */ /* 0x002fe20000001205 */
[----:B------:R-:W-:Y:S01]  /*a850*/  IMAD.MOV R14, RZ, RZ, -R14 ;  /* 0x000000ffff0e7224 */ /* 0x000fe200078e0a0e */
[----:B------:R-:W-:Y:S01]  /*a860*/  LOP3.LUT R4, R13, R28, RZ, 0xc0, !PT ;  /* 0x0000001c0d047212 */ /* 0x000fe200078ec0ff */
[----:B------:R-:W-:Y:S01]  /*a870*/  IMAD.MOV.U32 R8, RZ, RZ, R12 ;  /* 0x000000ffff087224 */ /* 0x000fe200078e000c */
[----:B------:R-:W-:Y:S01]  /*a880*/  LOP3.LUT R10, R10, R7, RZ, 0xc0, !PT ;  /* 0x000000070a0a7212 */ /* 0x000fe200078ec0ff */
[----:B------:R-:W-:Y:S02]  /*a890*/  IMAD.MOV R6, RZ, RZ, -R5 ;  /* 0x000000ffff067224 */ /* 0x000fe400078e0a05 */
[----:B------:R-:W-:-:S04]  /*a8a0*/  IMAD R4, R22, R5, R4 ;  /* 0x0000000516047224 */ /* 0x000fc800078e0204 */
[----:B------:R-:W-:Y:S02]  /*a8b0*/  @P0 IMAD R23, R20, R14, R3 ;  /* 0x0000000e14170224 */ /* 0x000fe400078e0203 */
[----:B0-----:R-:W-:Y:S02]  /*a8c0*/  IMAD R3, R6, R27, R15 ;  /* 0x0000001b06037224 */ /* 0x001fe400078e020f */
[----:B------:R-:W-:Y:S02]  /*a8d0*/  IMAD R7, R4, R29, R23 ;  /* 0x0000001d04077224 */ /* 0x000fe400078e0217 */
[----:B------:R-:W-:Y:S02]  /*a8e0*/  IMAD R4, R3, R21, R10 ;  /* 0x0000001503047224 */ /* 0x000fe400078e020a */
[----:B------:R-:W-:-:S03]  /*a8f0*/  IMAD.MOV.U32 R6, RZ, RZ, 0x1 ;  /* 0x00000001ff067424 */ /* 0x000fc600078e00ff */
[----:B------:R-:W-:Y:S02]  /*a900*/  SEL R9, R4, R7, !P0 ;  /* 0x0000000704097207 */ /* 0x000fe40004000000 */
[----:B------:R-:W-:-:S07]  /*a910*/  SEL R7, R7, R4, !P0 ;  /* 0x0000000407077207 */ /* 0x000fce0004000000 */
.L_x_287:
[----:B------:R-:W-:-:S08]  /*a920*/  NOP ;  /* 0x0000000000007918 */ /* 0x000fd00000000000 */
[----:B------:R-:W0:-:S00]  /*a930*/  USETMAXREG.DEALLOC.CTAPOOL 0x28 ;  /* 0x00000028000079c8 */ /* 0x000e0000080e0500 */
[----:B0-----:R-:W-:-:S13]  /*a940*/  ISETP.NE.AND P0, PT, R0, RZ, PT ;  /* 0x000000ff0000720c */ /* 0x001fda0003f05270 */
[----:B------:R-:W-:Y:S05]  /*a950*/  @P0 EXIT ;  /* 0x000000000000094d */ /* 0x000fea0003800000 */
[----:B------:R-:W-:Y:S01]  /*a960*/  LOP3.LUT P0, RZ, R6, 0xff, RZ, 0xc0, !PT ;  /* 0x000000ff06ff7812 */ /* 0x000fe2000780c0ff */
[----:B------:R-:W-:Y:S02]  /*a970*/  IMAD.MOV.U32 R3, RZ, RZ, 0x1 ;  /* 0x00000001ff037424 */ /* 0x000fe400078e00ff */
[----:B------:R-:W-:-:S10]  /*a980*/  IMAD.MOV.U32 R0, RZ, RZ, RZ ;  /* 0x000000ffff007224 */ /* 0x000fd400078e00ff */
[----:B------:R-:W-:Y:S05]  /*a990*/  @!P0 BRA `(.L_x_290) ;  /* 0x0000000c00648947 */ /* 0x000fea0003800000 */
[----:B------:R-:W0:Y:S01]  /*a9a0*/  LDC R0, c[0x0][0x28c] ;  /* 0x0000a300ff007b82 */ /* 0x000e220000000800 */
[----:B------:R-:W-:Y:S01]  /*a9b0*/  ULDC UR5, c[0x0][0x658] ;  /* 0x0001960000057ab9 */ /* 0x000fe20000000800 */
[----:B------:R-:W-:Y:S01]  /*a9c0*/  UMOV UR7, 0xffffffff ;  /* 0xffffffff00077882 */ /* 0x000fe20000000000 */
[----:B------:R-:W-:Y:S01]  /*a9d0*/  ULDC UR6, c[0x0][0xc] ;  /* 0x0000030000067ab9 */ /* 0x000fe20000000800 */
[----:B------:R-:W-:Y:S01]  /*a9e0*/  USHF.L.U32 UR9, UR7, UR5, URZ ;  /* 0x0000000507097299 */ /* 0x000fe2000800063f */
[C---:B------:R-:W-:Y:S01]  /*a9f0*/  LOP3.LUT P2, RZ, R18.reuse, 0x7f, RZ, 0xc0, !PT ;  /* 0x0000007f12ff7812 */ /* 0x040fe2000784c0ff */
[----:B------:R-:W-:Y:S01]  /*aa00*/  UMOV UR8, 0x1 ;  /* 0x0000000100087882 */ /* 0x000fe20000000000 */
[----:B------:R-:W-:Y:S01]  /*aa10*/  ULDC UR7, c[0x0][0x10] ;  /* 0x0000040000077ab9 */ /* 0x000fe20000000800 */
[----:B------:R-:W-:Y:S01]  /*aa20*/  LOP3.LUT P0, RZ, R18, 0x1f, RZ, 0xc0, !PT ;  /* 0x0000001f12ff7812 */ /* 0x000fe2000780c0ff */
[----:B------:R-:W-:Y:S01]  /*aa30*/  UIMAD.WIDE.U32 UR6, UR6, UR7, URZ ;  /* 0x00000007060672a5 */ /* 0x000fe2000f8e003f */
[----:B------:R-:W-:Y:S01]  /*aa40*/  BSSY B0, `(.L_x_290) ;  /* 0x00000ce000007945 */ /* 0x000fe20003800000 */
[----:B------:R-:W-:Y:S01]  /*aa50*/  USHF.L.U32 UR5, UR8, UR5, URZ ;  /* 0x0000000508057299 */ /* 0x000fe2000800063f */
[----:B------:R-:W-:Y:S01]  /*aa60*/  IMAD.MOV.U32 R11, RZ, RZ, 0x1 ;  /* 0x00000001ff0b7424 */ /* 0x000fe200078e00ff */
[----:B------:R-:W-:Y:S01]  /*aa70*/  LOP3.LUT R18, R19, 0x2, RZ, 0xfc, !PT ;  /* 0x0000000213127812 */ /* 0x000fe200078efcff */
[----:B------:R-:W-:Y:S01]  /*aa80*/  ULDC UR8, c[0x0][0x14] ;  /* 0x0000050000087ab9 */ /* 0x000fe20000000800 */
[----:B------:R-:W-:Y:S01]  /*aa90*/  PLOP3.LUT P0, PT, P0, P2, PT, 0x8a, 0x0 ;  /* 0x000000000000781c */ /* 0x000fe20000705172 */
[----:B------:R-:W-:-:S02]  /*aaa0*/  UIMAD.WIDE.U32 UR30, UR6, UR8, URZ ;  /* 0x00000008061e72a5 */ /* 0x000fc4000f8e003f */
[----:B------:R-:W-:Y:S01]  /*aab0*/  UIMAD UR7, UR7, UR8, URZ ;  /* 0x00000008070772a4 */ /* 0x000fe2000f8e023f */
[----:B------:R-:W-:Y:S01]  /*aac0*/  ULDC UR4, c[0x0][0x600] ;  /* 0x0001800000047ab9 */ /* 0x000fe20000000800 */
[----:B------:R-:W-:Y:S02]  /*aad0*/  ULOP3.LUT UR6, URZ, UR9, URZ, 0x33, !UPT ;  /* 0x000000093f067292 */ /* 0x000fe4000f8e333f */
[----:B------:R-:W-:Y:S01]  /*aae0*/  UIADD3 UR4, UR4, -0x1, URZ ;  /* 0xffffffff04047890 */ /* 0x000fe2000fffe03f */
[----:B0-----:R-:W-:Y:S01]  /*aaf0*/  VIADD R0, R0, 0x7f ;  /* 0x0000007f00007836 */ /* 0x001fe20000000000 */
[----:B------:R-:W-:Y:S01]  /*ab00*/  UIADD3 UR7, UR31, UR7, URZ ;  /* 0x000000071f077290 */ /* 0x000fe2000fffe03f */
[----:B------:R-:W-:-:S03]  /*ab10*/  ULDC.64 UR38, c[0x0][0x198] ;  /* 0x0000660000267ab9 */ /* 0x000fc60000000a00 */
[----:B------:R-:W-:-:S04]  /*ab20*/  SHF.R.S32.HI R3, RZ, 0x1f, R0 ;  /* 0x0000001fff037819 */ /* 0x000fc80000011400 */
[----:B------:R-:W-:Y:S01]  /*ab30*/  LEA.HI R3, R3, R0, RZ, 0x7 ;  /* 0x0000000003037211 */ /* 0x000fe200078f38ff */
[----:B------:R-:W-:-:S03]  /*ab40*/  IMAD.MOV.U32 R0, RZ, RZ, RZ ;  /* 0x000000ffff007224 */ /* 0x000fc600078e00ff */
[----:B------:R-:W-:Y:S01]  /*ab50*/  SHF.R.S32.HI R13, RZ, 0x7, R3 ;  /* 0x00000007ff0d7819 */ /* 0x000fe20000011403 */
[----:B------:R-:W-:-:S04]  /*ab60*/  IMAD.MOV.U32 R3, RZ, RZ, 0x1 ;  /* 0x00000001ff037424 */ /* 0x000fc800078e00ff */
[----:B------:R-:W-:-:S07]  /*ab70*/  VIADD R10, R13, 0x1 ;  /* 0x000000010d0a7836 */ /* 0x000fce0000000000 */
.L_x_302:
[----:B------:R-:W-:-:S03]  /*ab80*/  UMOV UR8, 0xffffffff ;  /* 0xffffffff00087882 */ /* 0x000fc60000000000 */
[----:B------:R-:W-:Y:S05]  /*ab90*/  BRA.DIV UR8, `(.L_x_291) ;  /* 0x0000000e08887947 */ /* 0x000fea000b800000 */
[----:B------:R-:W-:-:S13]  /*aba0*/  ELECT P6, URZ, PT ;  /* 0x00000000003f782f */ /* 0x000fda00038c0000 */
.L_x_311:
[----:B------:R-:W0:Y:S01]  /*abb0*/  LDC R4, c[0x0][0x28c] ;  /* 0x0000a300ff047b82 */ /* 0x000e220000000800 */
[----:B------:R-:W-:Y:S01]  /*abc0*/  BSSY B1, `(.L_x_292) ;  /* 0x0000043000017945 */ /* 0x000fe20003800000 */
[----:B0-----:R-:W-:-:S13]  /*abd0*/  ISETP.LT.OR P6, PT, R4, 0x1, !P6 ;  /* 0x000000010400780c */ /* 0x001fda00077c1670 */
[----:B------:R-:W-:Y:S05]  /*abe0*/  @P6 BRA `(.L_x_293) ;  /* 0x0000000400006947 */ /* 0x000fea0003800000 */
[----:B------:R-:W-:Y:S02]  /*abf0*/  IMAD.SHL.U32 R14, R7, 0x80, RZ ;  /* 0x00000080070e7824 */ /* 0x000fe400078e00ff */
[----:B------:R-:W-:Y:S02]  /*ac00*/  IMAD.SHL.U32 R15, R9, 0x100, RZ ;  /* 0x00000100090f7824 */ /* 0x000fe400078e00ff */
[----:B------:R-:W-:Y:S02]  /*ac10*/  IMAD.MOV.U32 R20, RZ, RZ, RZ ;  /* 0x000000ffff147224 */ /* 0x000fe400078e00ff */
[----:B------:R-:W-:Y:S02]  /*ac20*/  IMAD.MOV.U32 R4, RZ, RZ, R10 ;  /* 0x000000ffff047224 */ /* 0x000fe400078e000a */
[----:B------:R-:W-:Y:S02]  /*ac30*/  IMAD.MOV.U32 R5, RZ, RZ, R3 ;  /* 0x000000ffff057224 */ /* 0x000fe400078e0003 */
[----:B------:R-:W-:-:S07]  /*ac40*/  IMAD.MOV.U32 R6, RZ, RZ, R0 ;  /* 0x000000ffff067224 */ /* 0x000fce00078e0000 */
.L_x_297:
[----:B------:R-:W0:Y:S01]  /*ac50*/  S2R R12, SR_CgaCtaId ;  /* 0x00000000000c7919 */ /* 0x000e220000008800 */
[----:B------:R-:W-:Y:S01]  /*ac60*/  MOV R7, 0x400 ;  /* 0x0000040000077802 */ /* 0x000fe20000000f00 */
[----:B------:R-:W1:Y:S03]  /*ac70*/  @!P2 LDC R9, c[0x0][0x500] ;  /* 0x00014000ff09ab82 */ /* 0x000e660000000800 */
[----:B0-----:R-:W-:Y:S02]  /*ac80*/  LEA R21, R12, R7, 0x18 ;  /* 0x000000070c157211 */ /* 0x001fe400078ec0ff */
[----:B------:R-:W-:-:S03]  /*ac90*/  SHF.L.U32 R7, R5, 0x1f, RZ ;  /* 0x0000001f05077819 */ /* 0x000fc600000006ff */
[----:B------:R-:W-:-:S04]  /*aca0*/  IMAD R12, R6, 0x8, R21 ;  /* 0x00000008060c7824 */ /* 0x000fc800078e0215 */
[----:B------:R-:W0:Y:S02]  /*acb0*/  SYNCS.PHASECHK.TRANS64.TRYWAIT P1, [R12+URZ+0x10], R7 ;  /* 0x000010070c0075a7 */ /* 0x000e24000802017f */
[----:B01----:R-:W-:Y:S05]  /*acc0*/  @!P1 BRA `(.L_x_294) ;  /* 0x0000000c005c9947 */ /* 0x003fea0003800000 */
.L_x_312:
[----:B0-----:R-:W-:Y:S01]  /*acd0*/  PRMT R7, R18, 0x9910, RZ ;  /* 0x0000991012077816 */ /* 0x001fe200000000ff */
[----:B------:R0:W-:Y:S03]  /*ace0*/  @!P2 SYNCS.ARRIVE.TRANS64 RZ, [R12+URZ], R9 ;  /* 0x000000090cffa9a7 */ /* 0x0001e6000800003f */
[----:B------:R-:W-:-:S13]  /*acf0*/  ISETP.NE.AND P1, PT, R7, 0x2, PT ;  /* 0x000000020700780c */ /* 0x000fda0003f25270 */
[----:B0-----:R-:W-:Y:S05]  /*ad00*/  @P1 BRA `(.L_x_295) ;  /* 0x0000000000041947 */ /* 0x001fea0003800000 */
[----:B------:R-:W-:Y:S01]  /*ad10*/  BPT.TRAP 0x1 ;  /* 0x000000040000795c */ /* 0x000fe20000300000 */
.L_x_295:
[----:B------:R-:W-:Y:S05]  /*ad20*/  @P0 BRA `(.L_x_296) ;  /* 0x0000000000040947 */ /* 0x000fea0003800000 */
[----:B------:R-:W-:Y:S01]  /*ad30*/  BPT.TRAP 0x1 ;  /* 0x000000040000795c */ /* 0x000fe20000300000 */
.L_x_296:
[--C-:B------:R-:W-:Y:S01]  /*ad40*/  IMAD R7, R6, 0x8000, R21.reuse ;  /* 0x0000800006077824 */ /* 0x100fe200078e0215 */
[----:B------:R-:W-:Y:S01]  /*ad50*/  R2UR UR34, R20 ;  /* 0x00000000142272ca */ /* 0x000fe200000e0000 */
[----:B------:R-:W-:Y:S01]  /*ad60*/  IMAD R21, R6, 0x10000, R21 ;  /* 0x0001000006157824 */ /* 0x000fe200078e0215 */
[----:B------:R-:W-:Y:S01]  /*ad70*/  R2UR UR33, R12 ;  /* 0x000000000c2172ca */ /* 0x000fe200000e0000 */
[----:B------:R-:W-:Y:S01]  /*ad80*/  VIADD R4, R4, 0xffffffff ;  /* 0xffffffff04047836 */ /* 0x000fe20000000000 */
[----:B------:R-:W-:Y:S01]  /*ad90*/  R2UR UR24, R7 ;  /* 0x00000000071872ca */ /* 0x000fe200000e0000 */
[----:B------:R-:W-:Y:S01]  /*ada0*/  UIADD3 UR14, UP0, UR38, 0xf0, URZ ;  /* 0x000000f0260e7890 */ /* 0x000fe2000ff1e03f */
[----:B------:R-:W-:Y:S01]  /*adb0*/  R2UR UR8, R21 ;  /* 0x00000000150872ca */ /* 0x000fe200000e0000 */
[----:B------:R-:W-:Y:S01]  /*adc0*/  UIADD3 UR40, UP1, UR38, 0x1f0, URZ ;  /* 0x000001f026287890 */ /* 0x000fe2000ff3e03f */
[----:B------:R-:W-:Y:S01]  /*add0*/  R2UR UR36, R8 ;  /* 0x00000000082472ca */ /* 0x000fe200000e0000 */
[----:B------:R-:W-:Y:S01]  /*ade0*/  UIADD3.X UR15, URZ, UR39, URZ, UP0, !UPT ;  /* 0x000000273f0f7290 */ /* 0x000fe200087fe43f */
[----:B------:R-:W-:Y:S01]  /*adf0*/  R2UR UR35, R14 ;  /* 0x000000000e2372ca */ /* 0x000fe200000e0000 */
[----:B------:R-:W-:Y:S01]  /*ae00*/  UIADD3.X UR41, URZ, UR39, URZ, UP1, !UPT ;  /* 0x000000273f297290 */ /* 0x000fe20008ffe43f */
[----:B------:R-:W-:Y:S01]  /*ae10*/  R2UR UR19, R15 ;  /* 0x000000000f1372ca */ /* 0x000fe200000e0000 */
[----:B------:R-:W-:Y:S01]  /*ae20*/  UIADD3 UR26, UR34, 0x40, URZ ;  /* 0x00000040221a7890 */ /* 0x000fe2000fffe03f */
[----:B------:R-:W-:Y:S01]  /*ae30*/  ISETP.GT.AND P3, PT, R4, 0x1, PT ;  /* 0x000000010400780c */ /* 0x000fe20003f64270 */
[----:B------:R-:W-:Y:S01]  /*ae40*/  VIADD R6, R6, 0x1 ;  /* 0x0000000106067836 */ /* 0x000fe20000000000 */
[----:B------:R-:W-:Y:S01]  /*ae50*/  UMOV UR22, 0x0 ;  /* 0x0000000000167882 */ /* 0x000fe20000000000 */
[----:B------:R-:W-:Y:S01]  /*ae60*/  UIADD3 UR32, UR24, 0x100, URZ ;  /* 0x0000010018207890 */ /* 0x000fe2000fffe03f */
[----:B------:R-:W-:Y:S01]  /*ae70*/  VIADD R20, R20, 0x80 ;  /* 0x0000008014147836 */ /* 0x000fe20000000000 */
[----:B------:R-:W-:Y:S01]  /*ae80*/  UIADD3 UR24, UR24, 0x4100, URZ ;  /* 0x0000410018187890 */ /* 0x000fe2000fffe03f */
[----:B------:R-:W-:Y:S01]  /*ae90*/  ISETP.NE.AND P1, PT, R6, 0x2, PT ;  /* 0x000000020600780c */ /* 0x000fe20003f25270 */
[----:B------:R-:W-:-:S02]  /*aea0*/  UIADD3 UR16, UR8, 0x10100, URZ ;  /* 0x0001010008107890 */ /* 0x000fc4000fffe03f */
[----:B------:R-:W-:Y:S01]  /*aeb0*/  UIADD3 UR8, UR8, 0x18100, URZ ;  /* 0x0001810008087890 */ /* 0x000fe2000fffe03f */
[----:B------:R-:W-:Y:S01]  /*aec0*/  SEL R12, RZ, 0x1, P1 ;  /* 0x00000001ff0c7807 */ /* 0x000fe20000800000 */
[----:B------:R-:W-:Y:S01]  /*aed0*/  UMOV UR23, 0x10000000 ;  /* 0x1000000000177882 */ /* 0x000fe20000000000 */
[----:B------:R-:W-:Y:S01]  /*aee0*/  UMOV UR25, UR33 ;  /* 0x0000002100197c82 */ /* 0x000fe20008000000 */
[----:B------:R-:W-:Y:S01]  /*aef0*/  UMOV UR28, UR36 ;  /* 0x00000024001c7c82 */ /* 0x000fe20008000000 */
[----:B------:R-:W-:Y:S01]  /*af00*/  UMOV UR27, UR35 ;  /* 0x00000023001b7c82 */ /* 0x000fe20008000000 */
[----:B------:R-:W-:Y:S01]  /*af10*/  UMOV UR17, UR33 ;  /* 0x0000002100117c82 */ /* 0x000fe20008000000 */
[----:B------:R-:W-:Y:S01]  /*af20*/  UMOV UR18, UR34 ;  /* 0x0000002200127c82 */ /* 0x000fe20008000000 */
[----:B------:R-:W-:Y:S01]  /*af30*/  UMOV UR20, UR36 ;  /* 0x0000002400147c82 */ /* 0x000fe20008000000 */
[----:B------:R0:W-:Y:S01]  /*af40*/  UTMALDG.3D [UR32], [UR14], desc[UR22] ;  /* 0x000016200e0075b4 */ /* 0x0001e20008011000 */
[----:B------:R-:W-:Y:S01]  /*af50*/  UMOV UR9, UR33 ;  /* 0x0000002100097c82 */ /* 0x000fe20008000000 */
[----:B------:R-:W-:Y:S01]  /*af60*/  UMOV UR11, UR19 ;  /* 0x00000013000b7c82 */ /* 0x000fe20008000000 */
[----:B------:R-:W-:Y:S01]  /*af70*/  UMOV UR12, UR36 ;  /* 0x00000024000c7c82 */ /* 0x000fe20008000000 */
[----:B------:R-:W-:Y:S01]  /*af80*/  UMOV UR10, UR26 ;  /* 0x0000001a000a7c82 */ /* 0x000fe20008000000 */
[----:B------:R-:W-:-:S02]  /*af90*/  LOP3.LUT R5, R5, R12, RZ, 0x3c, !PT ;  /* 0x0000000c05057212 */ /* 0x000fc400078e3cff */
[----:B------:R-:W-:Y:S01]  /*afa0*/  SEL R6, R6, RZ, P1 ;  /* 0x000000ff06067207 */ /* 0x000fe20000800000 */
[----:B------:R0:W-:Y:S01]  /*afb0*/  UTMALDG.3D [UR24], [UR14], desc[UR22] ;  /* 0x000016180e0075b4 */ /* 0x0001e20008011000 */
[----:B------:R0:W-:Y:S01]  /*afc0*/  UTMALDG.3D [UR16], [UR40], desc[UR22] ;  /* 0x00001610280075b4 */ /* 0x0001e20008011000 */
[----:B------:R0:W-:Y:S02]  /*afd0*/  UTMALDG.3D [UR8], [UR40], desc[UR22] ;  /* 0x00001608280075b4 */ /* 0x0001e40008011000 */
[----:B0-----:R-:W-:Y:S05]  /*afe0*/  @P3 BRA `(.L_x_297) ;  /* 0xfffffffc00183947 */ /* 0x001fea000383ffff */
.L_x_293:
[----:B------:R-:W-:Y:S05]  /*aff0*/  BSYNC B1 ;  /* 0x0000000000017941 */ /* 0x000fea0003800000 */
.L_x_292:
[----:B------:R-:W-:Y:S01]  /*b000*/  LOP3.LUT P3, RZ, R11, 0xff, RZ, 0xc0, !PT ;  /* 0x000000ff0bff7812 */ /* 0x000fe2000786c0ff */
[----:B------:R-:W-:Y:S01]  /*b010*/  IMAD.IADD R0, R13, 0x1, R0 ;  /* 0x000000010d007824 */ /* 0x000fe200078e0200 */
[----:B------:R-:W-:Y:S01]  /*b020*/  IADD3 R16, P4, R16, UR30, RZ ;  /* 0x0000001e10107c10 */ /* 0x000fe2000ff9e0ff */
[----:B------:R-:W-:Y:S01]  /*b030*/  ULDC.64 UR8, c[0x0][0x650] ;  /* 0x0001940000087ab9 */ /* 0x000fe20000000a00 */
[----:B------:R-:W-:Y:S01]  /*b040*/  BSSY B1, `(.L_x_298) ;  /* 0x000006b000017945 */ /* 0x000fe20003800000 */
[----:B------:R-:W-:Y:S01]  /*b050*/  IMAD.MOV.U32 R7, RZ, RZ, -0x1 ;  /* 0xffffffffff077424 */ /* 0x000fe200078e00ff */
[----:B------:R-:W-:Y:S01]  /*b060*/  SHF.R.U32.HI R4, RZ, 0x1, R0 ;  /* 0x00000001ff047819 */ /* 0x000fe20000011600 */
[----:B------:R-:W-:Y:S01]  /*b070*/  IMAD.MOV.U32 R9, RZ, RZ, -0x1 ;  /* 0xffffffffff097424 */ /* 0x000fe200078e00ff */
[----:B------:R-:W-:Y:S01]  /*b080*/  ISETP.GT.U32.AND P1, PT, R0, 0x1, PT ;  /* 0x000000010000780c */ /* 0x000fe20003f24070 */
[----:B------:R-:W-:Y:S01]  /*b090*/  IMAD.MOV.U32 R8, RZ, RZ, -0x1 ;  /* 0xffffffffff087424 */ /* 0x000fe200078e00ff */
[----:B------:R-:W-:-:S02]  /*b0a0*/  LOP3.LUT R4, R4, 0x1, RZ, 0xc0, !PT ;  /* 0x0000000104047812 */ /* 0x000fc400078ec0ff */
[----:B------:R-:W-:Y:S01]  /*b0b0*/  ISETP.LT.U32.AND P1, PT, R13, 0x2, P1 ;  /* 0x000000020d00780c */ /* 0x000fe20000f21070 */
[----:B------:R-:W0:Y:S01]  /*b0c0*/  @P3 S2R R6, SR_CgaCtaId ;  /* 0x0000000000063919 */ /* 0x000e220000008800 */
[----:B------:R-:W-:Y:S02]  /*b0d0*/  @P3 MOV R5, 0x400 ;  /* 0x0000040000053802 */ /* 0x000fe40000000f00 */
[----:B------:R-:W-:Y:S02]  /*b0e0*/  IADD3.X R17, R17, UR7, RZ, P4, !PT ;  /* 0x0000000711117c10 */ /* 0x000fe4000a7fe4ff */
[----:B------:R-:W-:Y:S02]  /*b0f0*/  ISETP.GE.U32.AND P4, PT, R16, UR8, PT ;  /* 0x0000000810007c0c */ /* 0x000fe4000bf86070 */
[----:B------:R-:W-:Y:S02]  /*b100*/  LOP3.LUT R0, R0, 0x1, RZ, 0xc0, !PT ;  /* 0x0000000100007812 */ /* 0x000fe400078ec0ff */
[----:B------:R-:W-:-:S02]  /*b110*/  PRMT R11, RZ, 0x7610, R11 ;  /* 0x00007610ff0b7816 */ /* 0x000fc4000000000b */
[----:B0-----:R-:W-:-:S04]  /*b120*/  @P3 LEA R5, R6, R5, 0x18 ;  /* 0x0000000506053211 */ /* 0x001fc800078ec0ff */
[----:B------:R0:W-:Y:S01]  /*b130*/  @P3 SYNCS.ARRIVE.TRANS64.A1T0 RZ, [R5+URZ+0x38], RZ ;  /* 0x000038ff05ff39a7 */ /* 0x0001e2000810003f */
[----:B------:R-:W-:Y:S02]  /*b140*/  ISETP.NE.U32.AND P3, PT, R4, 0x1, PT ;  /* 0x000000010400780c */ /* 0x000fe40003f65070 */
[----:B------:R-:W-:Y:S02]  /*b150*/  SEL R4, RZ, 0x1, !P1 ;  /* 0x00000001ff047807 */ /* 0x000fe40004800000 */
[----:B------:R-:W-:Y:S02]  /*b160*/  ISETP.GE.U32.AND.EX P1, PT, R17, UR9, PT, P4 ;  /* 0x0000000911007c0c */ /* 0x000fe4000bf26140 */
[----:B------:R-:W-:-:S04]  /*b170*/  ISETP.GT.U32.AND P3, PT, R13, 0x1, !P3 ;  /* 0x000000010d00780c */ /* 0x000fc80005f64070 */
[----:B0-----:R-:W-:-:S04]  /*b180*/  SEL R5, RZ, 0x1, !P3 ;  /* 0x00000001ff057807 */ /* 0x001fc80005800000 */
[--C-:B------:R-:W-:Y:S02]  /*b190*/  LOP3.LUT R3, R5, R3, R4.reuse, 0x96, !PT ;  /* 0x0000000305037212 */ /* 0x100fe400078e9604 */
[----:B------:R-:W-:Y:S01]  /*b1a0*/  PRMT R4, RZ, 0x7610, R4 ;  /* 0x00007610ff047816 */ /* 0x000fe20000000004 */
[----:B------:R-:W-:Y:S06]  /*b1b0*/  @P1 BRA `(.L_x_299) ;  /* 0x00000004004c1947 */ /* 0x000fec0003800000 */
[----:B------:R-:W-:Y:S01]  /*b1c0*/  ULDC.64 UR8, c[0x0][0x628] ;  /* 0x00018a0000087ab9 */ /* 0x000fe20000000a00 */
[----:B------:R-:W0:Y:S01]  /*b1d0*/  S2R R14, SR_CTAID.X ;  /* 0x00000000000e7919 */ /* 0x000e220000002500 */
[----:B------:R-:W-:Y:S01]  /*b1e0*/  ISETP.NE.U32.AND P1, PT, RZ, UR8, PT ;  /* 0x00000008ff007c0c */ /* 0x000fe2000bf25070 */
[----:B------:R-:W-:Y:S01]  /*b1f0*/  ULDC UR11, c[0x0][0x630] ;  /* 0x00018c00000b7ab9 */ /* 0x000fe20000000800 */
[----:B------:R-:W-:Y:S01]  /*b200*/  IMAD.MOV.U32 R4, RZ, RZ, R16 ;  /* 0x000000ffff047224 */ /* 0x000fe200078e0010 */
[----:B------:R-:W1:Y:S01]  /*b210*/  S2R R12, SR_CTAID.Y ;  /* 0x00000000000c7919 */ /* 0x000e620000002600 */
[----:B------:R-:W-:Y:S01]  /*b220*/  ISETP.NE.AND.EX P1, PT, RZ, UR9, PT, P1 ;  /* 0x00000009ff007c0c */ /* 0x000fe2000bf25310 */
[----:B------:R-:W-:-:S12]  /*b230*/  IMAD.MOV.U32 R5, RZ, RZ, R17 ;  /* 0x000000ffff057224 */ /* 0x000fd800078e0011 */
[----:B------:R-:W-:Y:S05]  /*b240*/  @!P1 BRA `(.L_x_300) ;  /* 0x0000000000289947 */ /* 0x000fea0003800000 */
[----:B------:R-:W-:Y:S02]  /*b250*/  ULDC UR10, c[0x0][0x634] ;  /* 0x00018d00000a7ab9 */ /* 0x000fe40000000800 */
[----:B------:R-:W-:-:S05]  /*b260*/  IADD3 R9, P1, R16, UR10, RZ ;  /* 0x0000000a10097c10 */ /* 0x000fca000ff3e0ff */
[----:B------:R-:W-:-:S04]  /*b270*/  IMAD.X R15, RZ, RZ, R17, P1 ;  /* 0x000000ffff0f7224 */ /* 0x000fc800008e0611 */
[----:B------:R-:W-:-:S04]  /*b280*/  IMAD.WIDE.U32 R6, R15, UR8, RZ ;  /* 0x000000080f067c25 */ /* 0x000fc8000f8e00ff */
[----:B------:R-:W-:-:S04]  /*b290*/  IMAD.WIDE.U32 R6, P1, R9, UR9, R6 ;  /* 0x0000000909067c25 */ /* 0x000fc8000f820006 */
[----:B------:R-:W-:-:S04]  /*b2a0*/  IMAD.WIDE.U32 R8, R9, UR8, RZ ;  /* 0x0000000809087c25 */ /* 0x000fc8000f8e00ff */
[----:B------:R-:W-:Y:S01]  /*b2b0*/  IMAD.X R5, RZ, RZ, RZ, P1 ;  /* 0x000000ffff057224 */ /* 0x000fe200008e06ff */
[----:B------:R-:W-:Y:S01]  /*b2c0*/  IADD3 RZ, P1, R9, R6, RZ ;  /* 0x0000000609ff7210 */ /* 0x000fe20007f3e0ff */
[----:B------:R-:W-:-:S04]  /*b2d0*/  IMAD.MOV.U32 R4, RZ, RZ, R7 ;  /* 0x000000ffff047224 */ /* 0x000fc800078e0007 */
[----:B------:R-:W-:-:S08]  /*b2e0*/  IMAD.WIDE.U32.X R4, R15, UR9, R4, P1 ;  /* 0x000000090f047c25 */ /* 0x000fd000088e0404 */
.L_x_300:
[--C-:B------:R-:W-:Y:S01]  /*b2f0*/  SHF.R.U64 R8, R4, UR11, R5.reuse ;  /* 0x0000000b04087c19 */ /* 0x100fe20008001205 */
[----:B------:R-:W-:Y:S01]  /*b300*/  ULDC.64 UR8, c[0x0][0x620] ;  /* 0x0001880000087ab9 */ /* 0x000fe20000000a00 */
[----:B------:R-:W-:Y:S01]  /*b310*/  SHF.R.U32.HI R4, RZ, UR11, R5 ;  /* 0x0000000bff047c19 */ /* 0x000fe20008011605 */
[----:B------:R-:W2:Y:S01]  /*b320*/  LDC R25, c[0x0][0x144] ;  /* 0x00005100ff197b82 */ /* 0x000ea20000000800 */
[----:B------:R-:W-:Y:S01]  /*b330*/  IADD3 R7, P1, RZ, -R8, RZ ;  /* 0x80000008ff077210 */ /* 0x000fe20007f3e0ff */
[----:B------:R-:W-:Y:S01]  /*b340*/  ULDC.64 UR12, c[0x0][0x640] ;  /* 0x00019000000c7ab9 */ /* 0x000fe20000000a00 */
[----:B0-----:R-:W-:Y:S01]  /*b350*/  I2FP.F32.U32 R9, R14 ;  /* 0x0000000e00097245 */ /* 0x001fe20000201000 */
[----:B------:R-:W-:Y:S02]  /*b360*/  ULDC UR10, c[0x0][0x608] ;  /* 0x00018200000a7ab9 */ /* 0x000fe40000000800 */
[----:B------:R-:W-:Y:S01]  /*b370*/  IMAD.X R4, RZ, RZ, ~R4, P1 ;  /* 0x000000ffff047224 */ /* 0x000fe200008e0e04 */
[----:B------:R-:W-:Y:S01]  /*b380*/  ISETP.NE.U32.AND P1, PT, RZ, UR12, PT ;  /* 0x0000000cff007c0c */ /* 0x000fe2000bf25070 */
[----:B------:R-:W0:Y:S02]  /*b390*/  LDC R21, c[0x0][0x148] ;  /* 0x00005200ff157b82 */ /* 0x000e240000000800 */
[----:B------:R-:W-:Y:S01]  /*b3a0*/  IMAD R6, R4, UR8, RZ ;  /* 0x0000000804067c24 */ /* 0x000fe2000f8e02ff */
[----:B------:R-:W-:Y:S01]  /*b3b0*/  ISETP.NE.AND.EX P1, PT, RZ, UR13, PT, P1 ;  /* 0x0000000dff007c0c */ /* 0x000fe2000bf25310 */
[----:B------:R-:W-:Y:S01]  /*b3c0*/  IMAD.WIDE.U32 R4, R7, UR8, R16 ;  /* 0x0000000807047c25 */ /* 0x000fe2000f8e0010 */
[----:B------:R-:W-:-:S03]  /*b3d0*/  ULDC UR8, c[0x0][0x150] ;  /* 0x0000540000087ab9 */ /* 0x000fc60000000800 */
[----:B------:R-:W-:Y:S02]  /*b3e0*/  IMAD R7, R7, UR9, R6 ;  /* 0x0000000907077c24 */ /* 0x000fe4000f8e0206 */
[----:B------:R-:W-:Y:S01]  /*b3f0*/  FMUL R6, R9, UR8 ;  /* 0x0000000809067c20 */ /* 0x000fe20008400000 */
[----:B------:R-:W-:Y:S01]  /*b400*/  ULDC UR8, c[0x0][0x618] ;  /* 0x0001860000087ab9 */ /* 0x000fe20000000800 */
[----:B------:R-:W-:Y:S01]  /*b410*/  ULDC UR9, c[0x0][0x154] ;  /* 0x0000550000097ab9 */ /* 0x000fe20000000800 */
[----:B------:R-:W-:-:S03]  /*b420*/  IMAD.IADD R5, R5, 0x1, R7 ;  /* 0x0000000105057824 */ /* 0x000fc600078e0207 */
[----:B------:R-:W3:Y:S02]  /*b430*/  F2I.U32.TRUNC.NTZ R6, R6 ;  /* 0x0000000600067305 */ /* 0x000ee4000020f000 */
[----:B------:R-:W-:Y:S02]  /*b440*/  SHF.R.U64 R9, R4, UR8, R5 ;  /* 0x0000000804097c19 */ /* 0x000fe40008001205 */
[----:B-1----:R-:W-:-:S05]  /*b450*/  I2FP.F32.U32 R4, R12 ;  /* 0x0000000c00047245 */ /* 0x002fca0000201000 */
[----:B------:R-:W-:Y:S01]  /*b460*/  FMUL R22, R4, UR9 ;  /* 0x0000000904167c20 */ /* 0x000fe20008400000 */
[----:B------:R-:W-:Y:S01]  /*b470*/  SHF.R.U32.HI R4, RZ, UR8, R5 ;  /* 0x00000008ff047c19 */ /* 0x000fe20008011605 */
[----:B------:R-:W-:-:S03]  /*b480*/  ULDC UR8, c[0x0][0x658] ;  /* 0x0001960000087ab9 */ /* 0x000fc60000000800 */
[--C-:B------:R-:W-:Y:S01]  /*b490*/  SHF.R.U64 R20, R9, UR10, R4.reuse ;  /* 0x0000000a09147c19 */ /* 0x100fe20008001204 */
[----:B------:R-:W1:Y:S01]  /*b4a0*/  F2I.U32.TRUNC.NTZ R22, R22 ;  /* 0x0000001600167305 */ /* 0x000e62000020f000 */
[----:B------:R-:W-:Y:S01]  /*b4b0*/  SHF.R.U32.HI R5, RZ, UR10, R4 ;  /* 0x0000000aff057c19 */ /* 0x000fe20008011604 */
[----:B---3--:R-:W-:-:S03]  /*b4c0*/  IMAD.MOV R6, RZ, RZ, -R6 ;  /* 0x000000ffff067224 */ /* 0x008fc600078e0a06 */
[--C-:B------:R-:W-:Y:S01]  /*b4d0*/  SHF.R.U64 R15, R20, UR8, R5.reuse ;  /* 0x00000008140f7c19 */ /* 0x100fe20008001205 */
[----:B--2---:R-:W-:Y:S01]  /*b4e0*/  IMAD R14, R25, R6, R14 ;  /* 0x00000006190e7224 */ /* 0x004fe200078e020e */
[----:B------:R-:W-:-:S03]  /*b4f0*/  SHF.R.U32.HI R23, RZ, UR8, R5 ;  /* 0x00000008ff177c19 */ /* 0x000fc60008011605 */
[----:B------:R-:W-:Y:S02]  /*b500*/  IMAD.MOV.U32 R4, RZ, RZ, R15 ;  /* 0x000000ffff047224 */ /* 0x000fe400078e000f */
[----:B------:R-:W-:Y:S01]  /*b510*/  IMAD.MOV.U32 R5, RZ, RZ, R23 ;  /* 0x000000ffff057224 */ /* 0x000fe200078e0017 */
[----:B-1----:R-:W-:Y:S06]  /*b520*/  @!P1 BRA `(.L_x_301) ;  /* 0x0000000000289947 */ /* 0x002fec0003800000 */
[----:B------:R-:W-:Y:S02]  /*b530*/  ULDC UR8, c[0x0][0x64c] ;  /* 0x0001930000087ab9 */ /* 0x000fe40000000800 */
[----:B------:R-:W-:-:S05]  /*b540*/  IADD3 R5, P1, R15, UR8, RZ ;  /* 0x000000080f057c10 */ /* 0x000fca000ff3e0ff */
[----:B------:R-:W-:-:S04]  /*b550*/  IMAD.X R23, RZ, RZ, R23, P1 ;  /* 0x000000ffff177224 */ /* 0x000fc800008e0617 */
[----:B------:R-:W-:-:S04]  /*b560*/  IMAD.WIDE.U32 R6, R23, UR12, RZ ;  /* 0x0000000c17067c25 */ /* 0x000fc8000f8e00ff */
[----:B------:R-:W-:-:S04]  /*b570*/  IMAD.WIDE.U32 R6, P1, R5, UR13, R6 ;  /* 0x0000000d05067c25 */ /* 0x000fc8000f820006 */
[----:B------:R-:W-:-:S04]  /*b580*/  IMAD.WIDE.U32 R4, R5, UR12, RZ ;  /* 0x0000000c05047c25 */ /* 0x000fc8000f8e00ff */
[----:B------:R-:W-:Y:S01]  /*b590*/  IMAD.MOV.U32 R4, RZ, RZ, R7 ;  /* 0x000000ffff047224 */ /* 0x000fe200078e0007 */
[----:B------:R-:W-:Y:S01]  /*b5a0*/  IADD3 RZ, P3, R5, R6, RZ ;  /* 0x0000000605ff7210 */ /* 0x000fe20007f7e0ff */
[----:B------:R-:W-:-:S04]  /*b5b0*/  IMAD.X R5, RZ, RZ, RZ, P1 ;  /* 0x000000ffff057224 */ /* 0x000fc800008e06ff */
[----:B------:R-:W-:-:S08]  /*b5c0*/  IMAD.WIDE.U32.X R4, R23, UR13, R4, P3 ;  /* 0x0000000d17047c25 */ /* 0x000fd000098e0404 */
.L_x_301:
[----:B------:R-:W-:Y:S01]  /*b5d0*/  ISETP.NE.AND P1, PT, R2, 0x1, PT ;  /* 0x000000010200780c */ /* 0x000fe20003f25270 */
[----:B------:R-:W-:Y:S01]  /*b5e0*/  ULDC UR8, c[0x0][0x648] ;  /* 0x0001920000087ab9 */ /* 0x000fe20000000800 */
[----:B------:R-:W-:Y:S01]  /*b5f0*/  LOP3.LUT R20, R20, UR6, RZ, 0xc0, !PT ;  /* 0x0000000614147c12 */ /* 0x000fe2000f8ec0ff */
[----:B------:R-:W-:Y:S01]  /*b600*/  IMAD.MOV R22, RZ, RZ, -R22 ;  /* 0x000000ffff167224 */ /* 0x000fe200078e0a16 */
[----:B------:R-:W-:Y:S01]  /*b610*/  SHF.R.U64 R5, R4, UR8, R5 ;  /* 0x0000000804057c19 */ /* 0x000fe20008001205 */
[----:B------:R-:W-:Y:S01]  /*b620*/  ULDC UR8, c[0x0][0x638] ;  /* 0x00018e0000087ab9 */ /* 0x000fe20000000800 */
[----:B------:R-:W-:Y:S01]  /*b630*/  LOP3.LUT R6, R9, UR4, RZ, 0xc0, !PT ;  /* 0x0000000409067c12 */ /* 0x000fe2000f8ec0ff */
[----:B------:R-:W-:Y:S02]  /*b640*/  ULDC UR9, c[0x0][0x610] ;  /* 0x0001840000097ab9 */ /* 0x000fe40000000800 */
[----:B------:R-:W-:Y:S02]  /*b650*/  IMAD.MOV R4, RZ, RZ, -R5 ;  /* 0x000000ffff047224 */ /* 0x000fe400078e0a05 */
[----:B------:R-:W-:-:S02]  /*b660*/  IMAD R5, R5, UR5, R20 ;  /* 0x0000000505057c24 */ /* 0x000fc4000f8e0214 */
[----:B0-----:R-:W-:Y:S02]  /*b670*/  @P1 IMAD R14, R21, R22, R12 ;  /* 0x00000016150e1224 */ /* 0x001fe400078e020c */
[----:B------:R-:W-:Y:S01]  /*b680*/  IMAD R15, R4, UR8, R15 ;  /* 0x00000008040f7c24 */ /* 0x000fe2000f8e020f */
[----:B------:R-:W-:Y:S01]  /*b690*/  ULDC UR8, c[0x0][0x600] ;  /* 0x0001800000087ab9 */ /* 0x000fe20000000800 */
[----:B------:R-:W-:Y:S02]  /*b6a0*/  IMAD R14, R5, UR9, R14 ;  /* 0x00000009050e7c24 */ /* 0x000fe4000f8e020e */
[----:B------:R-:W-:Y:S02]  /*b6b0*/  IMAD R15, R15, UR8, R6 ;  /* 0x000000080f0f7c24 */ /* 0x000fe4000f8e0206 */
[----:B------:R-:W-:-:S03]  /*b6c0*/  IMAD.MOV.U32 R4, RZ, RZ, 0x1 ;  /* 0x00000001ff047424 */ /* 0x000fc600078e00ff */
[----:B------:R-:W-:Y:S02]  /*b6d0*/  SEL R9, R15, R14, !P1 ;  /* 0x0000000e0f097207 */ /* 0x000fe40004800000 */
[----:B------:R-:W-:-:S07]  /*b6e0*/  SEL R7, R14, R15, !P1 ;  /* 0x0000000f0e077207 */ /* 0x000fce0004800000 */
.L_x_299:
[----:B------:R-:W-:Y:S05]  /*b6f0*/  BSYNC B1 ;  /* 0x0000000000017941 */ /* 0x000fea0003800000 */
.L_x_298:
[----:B------:R-:W-:-:S13]  /*b700*/  LOP3.LUT P1, RZ, R4, 0xff, RZ, 0xc0, !PT ;  /* 0x000000ff04ff7812 */ /* 0x000fda000782c0ff */
[----:B------:R-:W-:Y:S05]  /*b710*/  @P1 BRA `(.L_x_302) ;  /* 0xfffffff400181947 */ /* 0x000fea000383ffff */
[----:B------:R-:W-:Y:S05]  /*b720*/  BSYNC B0 ;  /* 0x0000000000007941 */ /* 0x000fea0003800000 */
.L_x_290:
[----:B------:R-:W-:-:S03]  /*b730*/  UMOV UR8, 0xffffffff ;  /* 0xffffffff00087882 */ /* 0x000fc60000000000 */
[----:B------:R-:W-:Y:S05]  /*b740*/  BRA.DIV UR8, `(.L_x_303) ;  /* 0x0000000208d07947 */ /* 0x000fea000b800000 */
[----:B------:R-:W-:-:S13]  /*b750*/  ELECT P6, URZ, PT ;  /* 0x00000000003f782f */ /* 0x000fda00038c0000 */
.L_x_315:
[----:B------:R-:W-:Y:S04]  /*b760*/  BSSY B0, `(.L_x_304) ;  /* 0x0000019000007945 */ /* 0x000fe80003800000 */
[----:B------:R-:W-:Y:S05]  /*b770*/  @!P6 BRA `(.L_x_305) ;  /* 0x00000000005ce947 */ /* 0x000fea0003800000 */
[----:B------:R-:W-:-:S04]  /*b780*/  LOP3.LUT R19, R19, 0x2, RZ, 0xfc, !PT ;  /* 0x0000000213137812 */ /* 0x000fc800078efcff */
[----:B------:R-:W-:-:S13]  /*b790*/  ISETP.NE.AND P0, PT, R19, 0x3, PT ;  /* 0x000000031300780c */ /* 0x000fda0003f05270 */
[----:B------:R-:W-:Y:S05]  /*b7a0*/  @!P0 BRA `(.L_x_306) ;  /* 0x0000000000048947 */ /* 0x000fea0003800000 */
[----:B------:R-:W-:Y:S01]  /*b7b0*/  BPT.TRAP 0x1 ;  /* 0x000000040000795c */ /* 0x000fe20000300000 */
.L_x_306:
[----:B------:R-:W0:Y:S01]  /*b7c0*/  S2R R5, SR_CgaCtaId ;  /* 0x0000000000057919 */ /* 0x000e220000008800 */
[----:B------:R-:W-:Y:S02]  /*b7d0*/  MOV R2, 0x400 ;  /* 0x0000040000027802 */ /* 0x000fe40000000f00 */
[----:B------:R-:W-:Y:S02]  /*b7e0*/  SHF.L.U32 R4, R3, 0x1f, RZ ;  /* 0x0000001f03047819 */ /* 0x000fe400000006ff */
[----:B0-----:R-:W-:-:S05]  /*b7f0*/  LEA R5, R5, R2, 0x18 ;  /* 0x0000000205057211 */ /* 0x001fca00078ec0ff */
[----:B------:R-:W-:-:S04]  /*b800*/  VIADD R5, R5, 0x10 ;  /* 0x0000001005057836 */ /* 0x000fc80000000000 */
[C---:B------:R-:W-:Y:S02]  /*b810*/  IMAD R7, R0.reuse, 0x8, R5 ;  /* 0x0000000800077824 */ /* 0x040fe400078e0205 */
[----:B------:R-:W-:Y:S02]  /*b820*/  VIADD R0, R0, 0x1 ;  /* 0x0000000100007836 */ /* 0x000fe40000000000 */
[----:B------:R-:W0:Y:S03]  /*b830*/  SYNCS.PHASECHK.TRANS64.TRYWAIT P0, [R7+URZ], R4 ;  /* 0x00000004070075a7 */ /* 0x000e26000800017f */
[----:B------:R-:W-:-:S04]  /*b840*/  ISETP.NE.AND P1, PT, R0, 0x2, PT ;  /* 0x000000020000780c */ /* 0x000fc80003f25270 */
[----:B------:R-:W-:Y:S02]  /*b850*/  SEL R2, RZ, 0x1, P1 ;  /* 0x00000001ff027807 */ /* 0x000fe40000800000 */
[----:B------:R-:W-:Y:S02]  /*b860*/  SEL R0, R0, RZ, P1 ;  /* 0x000000ff00007207 */ /* 0x000fe40000800000 */
[----:B------:R-:W-:Y:S01]  /*b870*/  LOP3.LUT R2, R3, R2, RZ, 0x3c, !PT ;  /* 0x0000000203027212 */ /* 0x000fe200078e3cff */
[----:B0-----:R-:W-:Y:S06]  /*b880*/  @!P0 BRA `(.L_x_307) ;  /* 0x0000000000a08947 */ /* 0x001fec0003800000 */
.L_x_316:
[----:B------:R-:W-:Y:S01]  /*b890*/  IMAD R5, R0, 0x8, R5 ;  /* 0x0000000800057824 */ /* 0x000fe200078e0205 */
[----:B------:R-:W-:-:S07]  /*b8a0*/  SHF.L.U32 R0, R2, 0x1f, RZ ;  /* 0x0000001f02007819 */ /* 0x000fce00000006ff */
.L_x_308:
[----:B-1----:R1:W2:Y:S02]  /*b8b0*/  SYNCS.PHASECHK.TRANS64.TRYWAIT P0, [R5+URZ], R0 ;  /* 0x00000000050075a7 */ /* 0x0022a4000800017f */
[----:B--2---:R-:W-:Y:S05]  /*b8c0*/  @!P0 NANOSLEEP.SYNCS 0x989680 ;  /* 0x009896800000895d */ /* 0x004fea0003900000 */
[----:B------:R-:W2:Y:S02]  /*b8d0*/  @!P0 SYNCS.PHASECHK.TRANS64 P0, [R5+URZ], R0 ;  /* 0x00000000050085a7 */ /* 0x000ea4000800007f */
[----:B--2---:R-:W-:Y:S05]  /*b8e0*/  @!P0 BRA `(.L_x_308) ;  /* 0xfffffffc00f08947 */ /* 0x004fea000383ffff */
.L_x_305:
[----:B------:R-:W-:Y:S05]  /*b8f0*/  BSYNC B0 ;  /* 0x0000000000007941 */ /* 0x000fea0003800000 */
.L_x_304:
[----:B------:R-:W-:Y:S05]  /*b900*/  EXIT ;  /* 0x000000000000794d */ /* 0x000fea0003800000 */
.L_x_17:
[----:B---3--:R3:W4:Y:S02]  /*b910*/  SYNCS.PHASECHK.TRANS64.TRYWAIT P1, [R3+URZ], R0 ;  /* 0x00000000030075a7 */ /* 0x008724000802017f */
[----:B----4-:R-:W-:Y:S05]  /*b920*/  @!P1 NANOSLEEP.SYNCS 0x989680 ;  /* 0x009896800000995d */ /* 0x010fea0003900000 */
[----:B------:R-:W4:Y:S02]  /*b930*/  @!P1 SYNCS.PHASECHK.TRANS64 P1, [R3+URZ], R0 ;  /* 0x00000000030095a7 */ /* 0x000f24000802007f */
[----:B----4-:R-:W-:Y:S05]  /*b940*/  @!P1 BRA `(.L_x_17) ;  /* 0xfffffffc00f09947 */ /* 0x010fea000383ffff */
[----:B------:R-:W-:Y:S05]  /*b950*/  BRA `(.L_x_16) ;  /* 0xffffff58001c7947 */ /* 0x000fea000383ffff */
.L_x_22:
[----:B-1----:R-:W-:-:S04]  /*b960*/  IMAD.U32 R4, RZ, RZ, UR9 ;  /* 0x00000009ff047e24 */ /* 0x002fc8000f8e00ff */
[----:B------:R1:W2:Y:S03]  /*b970*/  SYNCS.PHASECHK.TRANS64.TRYWAIT P1, [R4+URZ], R3 ;  /* 0x00000003040075a7 */ /* 0x0002a6000802017f */
[----:B--2---:R-:W-:Y:S05]  /*b980*/  @!P1 NANOSLEEP.SYNCS 0x989680 ;  /* 0x009896800000995d */ /* 0x004fea0003900000 */
[----:B------:R-:W2:Y:S02]  /*b990*/  @!P1 SYNCS.PHASECHK.TRANS64 P1, [R4+URZ], R3 ;  /* 0x00000003040095a7 */ /* 0x000ea4000802007f */
[----:B--2---:R-:W-:Y:S05]  /*b9a0*/  @!P1 BRA `(.L_x_22) ;  /* 0xfffffffc00ec9947 */ /* 0x004fea000383ffff */
[----:B------:R-:W-:Y:S05]  /*b9b0*/  BRA `(.L_x_21) ;  /* 0xffffff5c00887947 */ /* 0x000fea000383ffff */
.L_x_291:
[----:B------:R-:W-:Y:S01]  /*b9c0*/  BSSY B1, `(.L_x_309) ;  /* 0x0000006000017945 */ /* 0x000fe20003800000 */
[----:B------:R-:W-:-:S07]  /*b9d0*/  IMAD.MOV.U32 R15, RZ, RZ, -0x1 ;  /* 0xffffffffff0f7424 */ /* 0x000fce00078e00ff */
[----:B------:R-:W-:Y:S05]  /*b9e0*/  WARPSYNC.COLLECTIVE R15, `(.L_x_310) ;  /* 0x000000000f0c7348 */ /* 0x000fea0003c00000 */
[----:B------:R-:W-:Y:S02]  /*b9f0*/  ELECT P6, UR62, PT ;  /* 0x00000000003e782f */ /* 0x000fe400038c0000 */
[----:B------:R-:W-:Y:S01]  /*ba00*/  MOV R14, UR62 ;  /* 0x0000003e000e7c02 */ /* 0x000fe20008000f00 */
[----:B------:R-:W-:Y:S10]  /*ba10*/  ENDCOLLECTIVE ;  /* 0x000000000000791b */ /* 0x000ff40003800000 */
.L_x_310:
[----:B------:R-:W-:Y:S05]  /*ba20*/  BSYNC B1 ;  /* 0x0000000000017941 */ /* 0x000fea0003800000 */
.L_x_309:
[----:B------:R-:W-:Y:S05]  /*ba30*/  BRA `(.L_x_311) ;  /* 0xfffffff0005c7947 */ /* 0x000fea000383ffff */
.L_x_294:
[----:B0-----:R0:W1:Y:S02]  /*ba40*/  SYNCS.PHASECHK.TRANS64.TRYWAIT P1, [R12+URZ+0x10], R7 ;  /* 0x000010070c0075a7 */ /* 0x001064000802017f */
[----:B-1----:R-:W-:Y:S05]  /*ba50*/  @!P1 NANOSLEEP.SYNCS 0x989680 ;  /* 0x009896800000995d */ /* 0x002fea0003900000 */
[----:B------:R-:W1:Y:S02]  /*ba60*/  @!P1 SYNCS.PHASECHK.TRANS64 P1, [R12+URZ+0x10], R7 ;  /* 0x000010070c0095a7 */ /* 0x000e64000802007f */
[----:B-1----:R-:W-:Y:S05]  /*ba70*/  @!P1 BRA `(.L_x_294) ;  /* 0xfffffffc00f09947 */ /* 0x002fea000383ffff */
[----:B------:R-:W-:Y:S05]  /*ba80*/  BRA `(.L_x_312) ;  /* 0xfffffff000907947 */ /* 0x000fea000383ffff */
.L_x_303:
[----:B------:R-:W-:Y:S01]  /*ba90*/  BSSY B0, `(.L_x_313) ;  /* 0x0000006000007945 */ /* 0x000fe20003800000 */
[----:B------:R-:W-:-:S07]  /*baa0*/  IMAD.MOV.U32 R15, RZ, RZ, -0x1 ;  /* 0xffffffffff0f7424 */ /* 0x000fce00078e00ff */
[----:B------:R-:W-:Y:S05]  /*bab0*/  WARPSYNC.COLLECTIVE R15, `(.L_x_314) ;  /* 0x000000000f0c7348 */ /* 0x000fea0003c00000 */
[----:B------:R-:W-:Y:S02]  /*bac0*/  ELECT P6, UR62, PT ;  /* 0x00000000003e782f */ /* 0x000fe400038c0000 */
[----:B------:R-:W-:Y:S01]  /*bad0*/  MOV R14, UR62 ;  /* 0x0000003e000e7c02 */ /* 0x000fe20008000f00 */
[----:B------:R-:W-:Y:S10]  /*bae0*/  ENDCOLLECTIVE ;  /* 0x000000000000791b */ /* 0x000ff40003800000 */
.L_x_314:
[----:B------:R-:W-:Y:S05]  /*baf0*/  BSYNC B0 ;  /* 0x0000000000007941 */ /* 0x000fea0003800000 */
.L_x_313:
[----:B------:R-:W-:Y:S05]  /*bb00*/  BRA `(.L_x_315) ;  /* 0xfffffffc00147947 */ /* 0x000fea000383ffff */
.L_x_307:
[----:B0-----:R0:W1:Y:S02]  /*bb10*/  SYNCS.PHASECHK.TRANS64.TRYWAIT P0, [R7+URZ], R4 ;  /* 0x00000004070075a7 */ /* 0x001064000800017f */
[----:B-1----:R-:W-:Y:S05]  /*bb20*/  @!P0 NANOSLEEP.SYNCS 0x989680 ;  /* 0x009896800000895d */ /* 0x002fea0003900000 */
[----:B------:R-:W1:Y:S02]  /*bb30*/  @!P0 SYNCS.PHASECHK.TRANS64 P0, [R7+URZ], R4 ;  /* 0x00000004070085a7 */ /* 0x000e64000800007f */
[----:B-1----:R-:W-:Y:S05]  /*bb40*/  @!P0 BRA `(.L_x_307) ;  /* 0xfffffffc00f08947 */ /* 0x002fea000383ffff */
[----:B------:R-:W-:Y:S05]  /*bb50*/  BRA `(.L_x_316) ;  /* 0xfffffffc004c7947 */ /* 0x000fea000383ffff */
.L_x_317:
[----:B------:R-:W-:-:S00]  /*bb60*/  BRA `(.L_x_317) ;  /* 0xfffffffc00fc7947 */ /* 0x000fc0000383ffff */
[----:B------:R-:W-:-:S00]  /*bb70*/  NOP ;  /* 0x0000000000007918 */ /* 0x000fc00000000000 */
        /* <DEDUP_REMOVED lines=8> */
.L_x_318:


//--------------------- .nv.global.init           --------------------------
	.section	.nv.global.init,"aw",@progbits
.nv.global.init:
	.type		$str$22,@object
	.size		$str$22,($str$23 - $str$22)
$str$22:
        /*0000*/ 	.byte	0x6b, 0x5f, 0x74, 0x69, 0x6c, 0x65, 0x5f, 0x63, 0x6f, 0x75, 0x6e, 0x74, 0x20, 0x3e, 0x3d, 0x20
        /*0010*/ 	.byte	0x31, 0x00
	.type		$str$23,@object
	.size		$str$23,(__unnamed_1 - $str$23)
$str$23:
        /*0012*/ 	.byte	0x2f, 0x74, 0x6d, 0x70, 0x2f, 0x63, 0x75, 0x74, 0x6c, 0x61, 0x73, 0x73, 0x5f, 0x73, 0x77, 0x65
        /*0022*/ 	.byte	0x65, 0x70, 0x5f, 0x73, 0x72, 0x63, 0x2f, 0x69, 0x6e, 0x63, 0x6c, 0x75, 0x64, 0x65, 0x2f, 0x63
        /*0032*/ 	.byte	0x75, 0x74, 0x6c, 0x61, 0x73, 0x73, 0x2f, 0x67, 0x65, 0x6d, 0x6d, 0x2f, 0x63, 0x6f, 0x6c, 0x6c
        /*0042*/ 	.byte	0x65, 0x63, 0x74, 0x69, 0x76, 0x65, 0x2f, 0x73, 0x6d, 0x39, 0x30, 0x5f, 0x6d, 0x6d, 0x61, 0x5f
        /*0052*/ 	.byte	0x74, 0x6d, 0x61, 0x5f, 0x67, 0x6d, 0x6d, 0x61, 0x5f, 0x73, 0x73, 0x5f, 0x77, 0x61, 0x72, 0x70
        /*0062*/ 	.byte	0x73, 0x70, 0x65, 0x63, 0x69, 0x61, 0x6c, 0x69, 0x7a, 0x65, 0x64, 0x2e, 0x68, 0x70, 0x70, 0x00
	.type		__unnamed_1,@object
	.size		__unnamed_1,(.L_0 - __unnamed_1)
__unnamed_1:
        /*0072*/ 	.byte	0x76, 0x6f, 0x69, 0x64, 0x20, 0x63, 0x75, 0x74, 0x6c, 0x61, 0x73, 0x73, 0x3a, 0x3a, 0x67, 0x65
        /* <DEDUP_REMOVED lines=180> */
        /*0bc2*/ 	.byte	0x6e, 0x74, 0x69, 0x74, 0x79, 0x5d, 0x00
.L_0:


//--------------------- .nv.shared._ZN7cutlass13device_kernelINS_4gemm6kernel13GemmUniversalIN4cute5tupleIJiiiiEEENS1_10collective13CollectiveMmaINS1_34MainloopSm90TmaGmmaWarpSpecializedILi2ENS5_IJNS4_1CILi1EEESB_SB_EEENS1_35KernelTmaWarpSpecializedCooperativeEEENS5_IJNSA_ILi128EEENSA_ILi256EEESF_EEENS_10bfloat16_tENS5_IJlSB_lEEESI_SJ_NS4_8TiledMMAINS4_8MMA_AtomIJNS4_4SM904GMMA28MMA_64x256x16_F32BF16BF16_SSILNSN_5MajorE0ELSP_0ELNSN_7ScaleInE1ELSQ_1EEEEEENS4_6LayoutINS5_IJNSA_ILi2EEESB_SB_EEENS5_IJSB_NSA_ILi0EEESW_EEEEENS5_IJNS4_10UnderscoreESZ_SZ_EEEEENS4_13SM90_TMA_LOADENS4_14ComposedLayoutINS4_7SwizzleILi3ELi4ELi3EEENS4_18smem_ptr_flag_bitsILi16EEENST_INS5_IJNSA_ILi8EEENSA_ILi64EEEEEENS5_IJS19_SB_EEEEEEEvNS4_8identityES12_S1D_vS1E_EENS_8epilogue10collective6detail29Sm90TmaWarpSpecializedAdapterINS1H_15DefaultEpilogueISI_SJ_SJ_NS1G_6thread17LinearCombinationISI_Li1EffLNS1L_9ScaleType4KindE0ELNS_15FloatRoundStyleE2ESI_EENS1_15EpilogueDefaultEEEEEvvEEEEvNT_6ParamsE --------------------------
	.section	.nv.shared._ZN7cutlass13device_kernelINS_4gemm6kernel13GemmUniversalIN4cute5tupleIJiiiiEEENS1_10collective13CollectiveMmaINS1_34MainloopSm90TmaGmmaWarpSpecializedILi2ENS5_IJNS4_1CILi1EEESB_SB_EEENS1_35KernelTmaWarpSpecializedCooperativeEEENS5_IJNSA_ILi128EEENSA_ILi256EEESF_EEENS_10bfloat16_tENS5_IJlSB_lEEESI_SJ_NS4_8TiledMMAINS4_8MMA_AtomIJNS4_4SM904GMMA28MMA_64x256x16_F32BF16BF16_SSILNSN_5MajorE0ELSP_0ELNSN_7ScaleInE1ELSQ_1EEEEEENS4_6LayoutINS5_IJNSA_ILi2EEESB_SB_EEENS5_IJSB_NSA_ILi0EEESW_EEEEENS5_IJNS4_10UnderscoreESZ_SZ_EEEEENS4_13SM90_TMA_LOADENS4_14ComposedLayoutINS4_7SwizzleILi3ELi4ELi3EEENS4_18smem_ptr_flag_bitsILi16EEENST_INS5_IJNSA_ILi8EEENSA_ILi64EEEEEENS5_IJS19_SB_EEEEEEEvNS4_8identityES12_S1D_vS1E_EENS_8epilogue10collective6detail29Sm90TmaWarpSpecializedAdapterINS1H_15DefaultEpilogueISI_SJ_SJ_NS1G_6thread17LinearCombinationISI_Li1EffLNS1L_9ScaleType4KindE0ELNS_15FloatRoundStyleE2ESI_EENS1_15EpilogueDefaultEEEEEvvEEEEvNT_6ParamsE,"aw",@nobits
	.sectionflags	@""
	.align	16
	.zero		1024


//--------------------- .nv.shared.reserved.0     --------------------------
	.section	.nv.shared.reserved.0,"aw",@nobits
	.weak		__nv_reservedSMEM_offset_0_alias
	.size		__nv_reservedSMEM_offset_0_alias, 0, 0
	.other		__nv_reservedSMEM_offset_0_alias,@"STO_CUDA_RESERVED_SHARED STV_DEFAULT"
__nv_reservedSMEM_offset_0_alias:
	.zero		0


//--------------------- .nv.global                --------------------------
	.section	.nv.global,"aw",@nobits
.nv.global:
	.type		_ZN40_INTERNAL_53db8525_4_k_cu_59856ed2_267294cute1_E,@object
	.size		_ZN40_INTERNAL_53db8525_4_k_cu_59856ed2_267294cute1_E,(_ZN40_INTERNAL_53db8525_4_k_cu_59856ed2_267294cuda3std3__45__cpo6cbeginE - _ZN40_INTERNAL_53db8525_4_k_cu_59856ed2_267294cute1_E)
_ZN40_INTERNAL_53db8525_4_k_cu_59856ed2_267294cute1_E:
	.zero		1
	.type		_ZN40_INTERNAL_53db8525_4_k_cu_59856ed2_267294cuda3std3__45__cpo6cbeginE,@object
	.size		_ZN40_INTERNAL_53db8525_4_k_cu_59856ed2_267294cuda3std3__45__cpo6cbeginE,(_ZN40_INTERNAL_53db8525_4_k_cu_59856ed2_267294cuda3std3__48in_placeE - _ZN40_INTERNAL_53db8525_4_k_cu_59856ed2_267294cuda3std3__45__cpo6cbeginE)
_ZN40_INTERNAL_53db8525_4_k_cu_59856ed2_267294cuda3std3__45__cpo6cbeginE:
	.zero		1
	.type		_ZN40_INTERNAL_53db8525_4_k_cu_59856ed2_267294cuda3std3__48in_placeE,@object
	.size		_ZN40_INTERNAL_53db8525_4_k_cu_59856ed2_267294cuda3std3__48in_placeE,(_ZN40_INTERNAL_53db8525_4_k_cu_59856ed2_267294cuda3std6ranges3__45__cpo9iter_moveE - _ZN40_INTERNAL_53db8525_4_k_cu_59856ed2_267294cuda3std3__48in_placeE)
_ZN40_INTERNAL_53db8525_4_k_cu_59856ed2_267294cuda3std3__48in_placeE:
	.zero		1
	.type		_ZN40_INTERNAL_53db8525_4_k_cu_59856ed2_267294cuda3std6ranges3__45__cpo9iter_moveE,@object
	.size		_ZN40_INTERNAL_53db8525_4_k_cu_59856ed2_267294cuda3std6ranges3__45__cpo9iter_moveE,(_ZN40_INTERNAL_53db8525_4_k_cu_59856ed2_267294cuda3std3__45__cpo5beginE - _ZN40_INTERNAL_53db8525_4_k_cu_59856ed2_267294cuda3std6ranges3__45__cpo9iter_moveE)
_ZN40_INTERNAL_53db8525_4_k_cu_59856ed2_267294cuda3std6ranges3__45__cpo9iter_moveE:
	.zero		1
	.type		_ZN40_INTERNAL_53db8525_4_k_cu_59856ed2_267294cuda3std3__45__cpo5beginE,@object
	.size		_ZN40_INTERNAL_53db8525_4_k_cu_59856ed2_267294cuda3std3__45__cpo5beginE,(_ZN40_INTERNAL_53db8525_4_k_cu_59856ed2_267294cuda3std3__442_GLOBAL__N__53db8525_4_k_cu_59856ed2_267296ignoreE - _ZN40_INTERNAL_53db8525_4_k_cu_59856ed2_267294cuda3std3__45__cpo5beginE)
_ZN40_INTERNAL_53db8525_4_k_cu_59856ed2_267294cuda3std3__45__cpo5beginE:
	.zero		1
	.type		_ZN40_INTERNAL_53db8525_4_k_cu_59856ed2_267294cuda3std3__442_GLOBAL__N__53db8525_4_k_cu_59856ed2_267296ignoreE,@object
	.size		_ZN40_INTERNAL_53db8525_4_k_cu_59856ed2_267294cuda3std3__442_GLOBAL__N__53db8525_4_k_cu_59856ed2_267296ignoreE,(_ZN40_INTERNAL_53db8525_4_k_cu_59856ed2_267294cute7productE - _ZN40_INTERNAL_53db8525_4_k_cu_59856ed2_267294cuda3std3__442_GLOBAL__N__53db8525_4_k_cu_59856ed2_267296ignoreE)
_ZN40_INTERNAL_53db8525_4_k_cu_59856ed2_267294cuda3std3__442_GLOBAL__N__53db8525_4_k_cu_59856ed2_267296ignoreE:
	.zero		1
	.type		_ZN40_INTERNAL_53db8525_4_k_cu_59856ed2_267294cute7productE,@object
	.size		_ZN40_INTERNAL_53db8525_4_k_cu_59856ed2_267294cute7productE,(_ZN40_INTERNAL_53db8525_4_k_cu_59856ed2_267294cuda3std3__45__cpo3endE - _ZN40_INTERNAL_53db8525_4_k_cu_59856ed2_267294cute7productE)
_ZN40_INTERNAL_53db8525_4_k_cu_59856ed2_267294cute7productE:
	.zero		1
	.type		_ZN40_INTERNAL_53db8525_4_k_cu_59856ed2_267294cuda3std3__45__cpo3endE,@object
	.size		_ZN40_INTERNAL_53db8525_4_k_cu_59856ed2_267294cuda3std3__45__cpo3endE,(_ZN40_INTERNAL_53db8525_4_k_cu_59856ed2_267294cuda3std3__419piecewise_constructE - _ZN40_INTERNAL_53db8525_4_k_cu_59856ed2_267294cuda3std3__45__cpo3endE)
_ZN40_INTERNAL_53db8525_4_k_cu_59856ed2_267294cuda3std3__45__cpo3endE:
	.zero		1
	.type		_ZN40_INTERNAL_53db8525_4_k_cu_59856ed2_267294cuda3std3__419piecewise_constructE,@object
	.size		_ZN40_INTERNAL_53db8525_4_k_cu_59856ed2_267294cuda3std3__419piecewise_constructE,(_ZN40_INTERNAL_53db8525_4_k_cu_59856ed2_267294cuda3std3__45__cpo4cendE - _ZN40_INTERNAL_53db8525_4_k_cu_59856ed2_267294cuda3std3__419piecewise_constructE)
_ZN40_INTERNAL_53db8525_4_k_cu_59856ed2_267294cuda3std3__419piecewise_constructE:
	.zero		1
	.type		_ZN40_INTERNAL_53db8525_4_k_cu_59856ed2_267294cuda3std3__45__cpo4cendE,@object
	.size		_ZN40_INTERNAL_53db8525_4_k_cu_59856ed2_267294cuda3std3__45__cpo4cendE,(_ZN40_INTERNAL_53db8525_4_k_cu_59856ed2_267294cuda3std6ranges3__45__cpo4swapE - _ZN40_INTERNAL_53db8525_4_k_cu_59856ed2_267294cuda3std3__45__cpo4cendE)
_ZN40_INTERNAL_53db8525_4_k_cu_59856ed2_267294cuda3std3__45__cpo4cendE:
	.zero		1
	.type		_ZN40_INTERNAL_53db8525_4_k_cu_59856ed2_267294cuda3std6ranges3__45__cpo4swapE,@object
	.size		_ZN40_INTERNAL_53db8525_4_k_cu_59856ed2_267294cuda3std6ranges3__45__cpo4swapE,(.L_8 - _ZN40_INTERNAL_53db8525_4_k_cu_59856ed2_267294cuda3std6ranges3__45__cpo4swapE)
_ZN40_INTERNAL_53db8525_4_k_cu_59856ed2_267294cuda3std6ranges3__45__cpo4swapE:
	.zero		1
.L_8:


//--------------------- .nv.constant0._ZN7cutlass13device_kernelINS_4gemm6kernel13GemmUniversalIN4cute5tupleIJiiiiEEENS1_10collective13CollectiveMmaINS1_34MainloopSm90TmaGmmaWarpSpecializedILi2ENS5_IJNS4_1CILi1EEESB_SB_EEENS1_35KernelTmaWarpSpecializedCooperativeEEENS5_IJNSA_ILi128EEENSA_ILi256EEESF_EEENS_10bfloat16_tENS5_IJlSB_lEEESI_SJ_NS4_8TiledMMAINS4_8MMA_AtomIJNS4_4SM904GMMA28MMA_64x256x16_F32BF16BF16_SSILNSN_5MajorE0ELSP_0ELNSN_7ScaleInE1ELSQ_1EEEEEENS4_6LayoutINS5_IJNSA_ILi2EEESB_SB_EEENS5_IJSB_NSA_ILi0EEESW_EEEEENS5_IJNS4_10UnderscoreESZ_SZ_EEEEENS4_13SM90_TMA_LOADENS4_14ComposedLayoutINS4_7SwizzleILi3ELi4ELi3EEENS4_18smem_ptr_flag_bitsILi16EEENST_INS5_IJNSA_ILi8EEENSA_ILi64EEEEEENS5_IJS19_SB_EEEEEEEvNS4_8identityES12_S1D_vS1E_EENS_8epilogue10collective6detail29Sm90TmaWarpSpecializedAdapterINS1H_15DefaultEpilogueISI_SJ_SJ_NS1G_6thread17LinearCombinationISI_Li1EffLNS1L_9ScaleType4KindE0ELNS_15FloatRoundStyleE2ESI_EENS1_15EpilogueDefaultEEEEEvvEEEEvNT_6ParamsE --------------------------
	.section	.nv.constant0._ZN7cutlass13device_kernelINS_4gemm6kernel13GemmUniversalIN4cute5tupleIJiiiiEEENS1_10collective13CollectiveMmaINS1_34MainloopSm90TmaGmmaWarpSpecializedILi2ENS5_IJNS4_1CILi1EEESB_SB_EEENS1_35KernelTmaWarpSpecializedCooperativeEEENS5_IJNSA_ILi128EEENSA_ILi256EEESF_EEENS_10bfloat16_tENS5_IJlSB_lEEESI_SJ_NS4_8TiledMMAINS4_8MMA_AtomIJNS4_4SM904GMMA28MMA_64x256x16_F32BF16BF16_SSILNSN_5MajorE0ELSP_0ELNSN_7ScaleInE1ELSQ_1EEEEEENS4_6LayoutINS5_IJNSA_ILi2EEESB_SB_EEENS5_IJSB_NSA_ILi0EEESW_EEEEENS5_IJNS4_10UnderscoreESZ_SZ_EEEEENS4_13SM90_TMA_LOADENS4_14ComposedLayoutINS4_7SwizzleILi3ELi4ELi3EEENS4_18smem_ptr_flag_bitsILi16EEENST_INS5_IJNSA_ILi8EEENSA_ILi64EEEEEENS5_IJS19_SB_EEEEEEEvNS4_8identityES12_S1D_vS1E_EENS_8epilogue10collective6detail29Sm90TmaWarpSpecializedAdapterINS1H_15DefaultEpilogueISI_SJ_SJ_NS1G_6thread17LinearCombinationISI_Li1EffLNS1L_9ScaleType4KindE0ELNS_15FloatRoundStyleE2ESI_EENS1_15EpilogueDefaultEEEEEvvEEEEvNT_6ParamsE,"a",@progbits
	.sectionflags	@""
	.align	4
.nv.constant0._ZN7cutlass13device_kernelINS_4gemm6kernel13GemmUniversalIN4cute5tupleIJiiiiEEENS1_10collective13CollectiveMmaINS1_34MainloopSm90TmaGmmaWarpSpecializedILi2ENS5_IJNS4_1CILi1EEESB_SB_EEENS1_35KernelTmaWarpSpecializedCooperativeEEENS5_IJNSA_ILi128EEENSA_ILi256EEESF_EEENS_10bfloat16_tENS5_IJlSB_lEEESI_SJ_NS4_8TiledMMAINS4_8MMA_AtomIJNS4_4SM904GMMA28MMA_64x256x16_F32BF16BF16_SSILNSN_5MajorE0ELSP_0ELNSN_7ScaleInE1ELSQ_1EEEEEENS4_6LayoutINS5_IJNSA_ILi2EEESB_SB_EEENS5_IJSB_NSA_ILi0EEESW_EEEEENS5_IJNS4_10UnderscoreESZ_SZ_EEEEENS4_13SM90_TMA_LOADENS4_14ComposedLayoutINS4_7SwizzleILi3ELi4ELi3EEENS4_18smem_ptr_flag_bitsILi16EEENST_INS5_IJNSA_ILi8EEENSA_ILi64EEEEEENS5_IJS19_SB_EEEEEEEvNS4_8identityES12_S1D_vS1E_EENS_8epilogue10collective6detail29Sm90TmaWarpSpecializedAdapterINS1H_15DefaultEpilogueISI_SJ_SJ_NS1G_6thread17LinearCombinationISI_Li1EffLNS1L_9ScaleType4KindE0ELNS_15FloatRoundStyleE2ESI_EENS1_15EpilogueDefaultEEEEEvvEEEEvNT_6ParamsE:
	.zero		1664


//--------------------- SYMBOLS --------------------------

	.type		.nv.reservedSmem.offset0,@object
	.size		.nv.reservedSmem.offset0,0x4
	.type		__assertfail,@function
